	.target	sm_90a

	.elftype	@"ET_EXEC"


//--------------------- .note.nv.tkinfo           --------------------------
	.section	.note.nv.tkinfo,"",@"SHT_NOTE"
	.sectionflags	@"SHF_NOTE_NV_TKINFO"
	.tkinfo
        /*0018*/ 	.word	0x00000002
        /*0030*/ 	.string	""
        /*0030*/ 	.string	"ptxas"
        /*0030*/ 	.string	"Cuda compilation tools, release 13.0, V13.0.88"
        /*0030*/ 	.string	"Build cuda_13.0.r13.0/compiler.36424714_0"
        /*0030*/ 	.string	"-arch sm_90a -m 64 "



//--------------------- .note.nv.cuinfo           --------------------------
	.section	.note.nv.cuinfo,"",@"SHT_NOTE"
	.sectionflags	@"SHF_NOTE_NV_CUINFO"
        /*0018*/ 	.short	0x0002
        /*001a*/ 	.short	0x005a
        /*001c*/ 	.short	0x0082
	.zero		2


//--------------------- .nv.info                  --------------------------
	.section	.nv.info,"",@"SHT_CUDA_INFO"
	.align	4


	//----- nvinfo : EIATTR_REGCOUNT
	.align		4
        /*0000*/ 	.byte	0x04, 0x2f
        /*0002*/ 	.short	(.L_15 - .L_14)
	.align		4
.L_14:
        /*0004*/ 	.word	index@(_ZN7cutlass13device_kernelINS_4gemm6kernel13GemmUniversalIN4cute5tupleIJiiiiEEENS1_10collective13CollectiveMmaINS1_34MainloopSm90TmaGmmaWarpSpecializedILi6ENS5_IJNS4_1CILi1EEESB_SB_EEENS1_35KernelTmaWarpSpecializedCooperativeEEENS5_IJNSA_ILi256EEENSA_ILi64EEENSA_ILi32EEEEEENS_10bfloat16_tENS5_IJlSB_lEEESJ_SK_NS4_8TiledMMAINS4_8MMA_AtomIJNS4_4SM904GMMA27MMA_64x64x16_F32BF16BF16_SSILNSO_5MajorE0ELSQ_0ELNSO_7ScaleInE1ELSR_1EEEEEENS4_6LayoutINS5_IJNSA_ILi2EEESB_SB_EEENS5_IJSB_NSA_ILi0EEESX_EEEEENS5_IJNS4_10UnderscoreES10_S10_EEEEENS4_13SM90_TMA_LOADENS4_14ComposedLayoutINS4_7SwizzleILi2ELi4ELi3EEENS4_18smem_ptr_flag_bitsILi16EEENSU_INS5_IJNSA_ILi8EEESH_EEENS5_IJSH_SB_EEEEEEEvNS4_8identityES13_S1D_vS1E_EENS_8epilogue10collective6detail29Sm90TmaWarpSpecializedAdapterINS1H_15DefaultEpilogueISJ_SK_SK_NS1G_6thread17LinearCombinationISJ_Li1EffLNS1L_9ScaleType4KindE0ELNS_15FloatRoundStyleE2ESJ_EENS1_15EpilogueDefaultEEEEEvvEEEEvNT_6ParamsE)
        /*0008*/ 	.word	0x000000a8


	//----- nvinfo : EIATTR_FRAME_SIZE
	.align		4
.L_15:
        /*000c*/ 	.byte	0x04, 0x11
        /*000e*/ 	.short	(.L_17 - .L_16)
	.align		4
.L_16:
        /*0010*/ 	.word	index@(_ZN7cutlass13device_kernelINS_4gemm6kernel13GemmUniversalIN4cute5tupleIJiiiiEEENS1_10collective13CollectiveMmaINS1_34MainloopSm90TmaGmmaWarpSpecializedILi6ENS5_IJNS4_1CILi1EEESB_SB_EEENS1_35KernelTmaWarpSpecializedCooperativeEEENS5_IJNSA_ILi256EEENSA_ILi64EEENSA_ILi32EEEEEENS_10bfloat16_tENS5_IJlSB_lEEESJ_SK_NS4_8TiledMMAINS4_8MMA_AtomIJNS4_4SM904GMMA27MMA_64x64x16_F32BF16BF16_SSILNSO_5MajorE0ELSQ_0ELNSO_7ScaleInE1ELSR_1EEEEEENS4_6LayoutINS5_IJNSA_ILi2EEESB_SB_EEENS5_IJSB_NSA_ILi0EEESX_EEEEENS5_IJNS4_10UnderscoreES10_S10_EEEEENS4_13SM90_TMA_LOADENS4_14ComposedLayoutINS4_7SwizzleILi2ELi4ELi3EEENS4_18smem_ptr_flag_bitsILi16EEENSU_INS5_IJNSA_ILi8EEESH_EEENS5_IJSH_SB_EEEEEEEvNS4_8identityES13_S1D_vS1E_EENS_8epilogue10collective6detail29Sm90TmaWarpSpecializedAdapterINS1H_15DefaultEpilogueISJ_SK_SK_NS1G_6thread17LinearCombinationISJ_Li1EffLNS1L_9ScaleType4KindE0ELNS_15FloatRoundStyleE2ESJ_EENS1_15EpilogueDefaultEEEEEvvEEEEvNT_6ParamsE)
        /*0014*/ 	.word	0x00000000


	//----- nvinfo : EIATTR_MIN_STACK_SIZE
	.align		4
.L_17:
        /*0018*/ 	.byte	0x04, 0x12
        /*001a*/ 	.short	(.L_19 - .L_18)
	.align		4
.L_18:
        /*001c*/ 	.word	index@(_ZN7cutlass13device_kernelINS_4gemm6kernel13GemmUniversalIN4cute5tupleIJiiiiEEENS1_10collective13CollectiveMmaINS1_34MainloopSm90TmaGmmaWarpSpecializedILi6ENS5_IJNS4_1CILi1EEESB_SB_EEENS1_35KernelTmaWarpSpecializedCooperativeEEENS5_IJNSA_ILi256EEENSA_ILi64EEENSA_ILi32EEEEEENS_10bfloat16_tENS5_IJlSB_lEEESJ_SK_NS4_8TiledMMAINS4_8MMA_AtomIJNS4_4SM904GMMA27MMA_64x64x16_F32BF16BF16_SSILNSO_5MajorE0ELSQ_0ELNSO_7ScaleInE1ELSR_1EEEEEENS4_6LayoutINS5_IJNSA_ILi2EEESB_SB_EEENS5_IJSB_NSA_ILi0EEESX_EEEEENS5_IJNS4_10UnderscoreES10_S10_EEEEENS4_13SM90_TMA_LOADENS4_14ComposedLayoutINS4_7SwizzleILi2ELi4ELi3EEENS4_18smem_ptr_flag_bitsILi16EEENSU_INS5_IJNSA_ILi8EEESH_EEENS5_IJSH_SB_EEEEEEEvNS4_8identityES13_S1D_vS1E_EENS_8epilogue10collective6detail29Sm90TmaWarpSpecializedAdapterINS1H_15DefaultEpilogueISJ_SK_SK_NS1G_6thread17LinearCombinationISJ_Li1EffLNS1L_9ScaleType4KindE0ELNS_15FloatRoundStyleE2ESJ_EENS1_15EpilogueDefaultEEEEEvvEEEEvNT_6ParamsE)
        /*0020*/ 	.word	0x00000000
.L_19:


//--------------------- .nv.compat                --------------------------
	.section	.nv.compat,"",@"SHT_CUDA_COMPAT_INFO"
	.align	4
        /*0000*/ 	.byte	0x02, 0x09, 0x01, 0x00, 0x02, 0x02, 0x04, 0x00, 0x02, 0x05, 0x05, 0x00, 0x03, 0x07, 0x01, 0x01
        /*0010*/ 	.byte	0x02, 0x03, 0x01, 0x00, 0x02, 0x06, 0x01, 0x00, 0x04, 0x0b, 0x08, 0x00, 0x00, 0x00, 0x00, 0x00
        /*0020*/ 	.byte	0x00, 0x00, 0x00, 0x00


//--------------------- .nv.info._ZN7cutlass13device_kernelINS_4gemm6kernel13GemmUniversalIN4cute5tupleIJiiiiEEENS1_10collective13CollectiveMmaINS1_34MainloopSm90TmaGmmaWarpSpecializedILi6ENS5_IJNS4_1CILi1EEESB_SB_EEENS1_35KernelTmaWarpSpecializedCooperativeEEENS5_IJNSA_ILi256EEENSA_ILi64EEENSA_ILi32EEEEEENS_10bfloat16_tENS5_IJlSB_lEEESJ_SK_NS4_8TiledMMAINS4_8MMA_AtomIJNS4_4SM904GMMA27MMA_64x64x16_F32BF16BF16_SSILNSO_5MajorE0ELSQ_0ELNSO_7ScaleInE1ELSR_1EEEEEENS4_6LayoutINS5_IJNSA_ILi2EEESB_SB_EEENS5_IJSB_NSA_ILi0EEESX_EEEEENS5_IJNS4_10UnderscoreES10_S10_EEEEENS4_13SM90_TMA_LOADENS4_14ComposedLayoutINS4_7SwizzleILi2ELi4ELi3EEENS4_18smem_ptr_flag_bitsILi16EEENSU_INS5_IJNSA_ILi8EEESH_EEENS5_IJSH_SB_EEEEEEEvNS4_8identityES13_S1D_vS1E_EENS_8epilogue10collective6detail29Sm90TmaWarpSpecializedAdapterINS1H_15DefaultEpilogueISJ_SK_SK_NS1G_6thread17LinearCombinationISJ_Li1EffLNS1L_9ScaleType4KindE0ELNS_15FloatRoundStyleE2ESJ_EENS1_15EpilogueDefaultEEEEEvvEEEEvNT_6ParamsE --------------------------
	.section	.nv.info._ZN7cutlass13device_kernelINS_4gemm6kernel13GemmUniversalIN4cute5tupleIJiiiiEEENS1_10collective13CollectiveMmaINS1_34MainloopSm90TmaGmmaWarpSpecializedILi6ENS5_IJNS4_1CILi1EEESB_SB_EEENS1_35KernelTmaWarpSpecializedCooperativeEEENS5_IJNSA_ILi256EEENSA_ILi64EEENSA_ILi32EEEEEENS_10bfloat16_tENS5_IJlSB_lEEESJ_SK_NS4_8TiledMMAINS4_8MMA_AtomIJNS4_4SM904GMMA27MMA_64x64x16_F32BF16BF16_SSILNSO_5MajorE0ELSQ_0ELNSO_7ScaleInE1ELSR_1EEEEEENS4_6LayoutINS5_IJNSA_ILi2EEESB_SB_EEENS5_IJSB_NSA_ILi0EEESX_EEEEENS5_IJNS4_10UnderscoreES10_S10_EEEEENS4_13SM90_TMA_LOADENS4_14ComposedLayoutINS4_7SwizzleILi2ELi4ELi3EEENS4_18smem_ptr_flag_bitsILi16EEENSU_INS5_IJNSA_ILi8EEESH_EEENS5_IJSH_SB_EEEEEEEvNS4_8identityES13_S1D_vS1E_EENS_8epilogue10collective6detail29Sm90TmaWarpSpecializedAdapterINS1H_15DefaultEpilogueISJ_SK_SK_NS1G_6thread17LinearCombinationISJ_Li1EffLNS1L_9ScaleType4KindE0ELNS_15FloatRoundStyleE2ESJ_EENS1_15EpilogueDefaultEEEEEvvEEEEvNT_6ParamsE,"",@"SHT_CUDA_INFO"
	.sectionflags	@""
	.align	4


	//----- nvinfo : EIATTR_CUDA_API_VERSION
	.align		4
        /*0000*/ 	.byte	0x04, 0x37
        /*0002*/ 	.short	(.L_21 - .L_20)
.L_20:
        /*0004*/ 	.word	0x00000082


	//----- nvinfo : EIATTR_KPARAM_INFO
	.align		4
.L_21:
        /*0008*/ 	.byte	0x04, 0x17
        /*000a*/ 	.short	(.L_23 - .L_22)
.L_22:
        /*000c*/ 	.word	0x00000000
        /*0010*/ 	.short	0x0000
        /*0012*/ 	.short	0x0070
        /*0014*/ 	.byte	0x00, 0xf0, 0x01, 0x10


	//----- nvinfo : EIATTR_SPARSE_MMA_MASK
	.align		4
.L_23:
        /*0018*/ 	.byte	0x03, 0x50
        /*001a*/ 	.short	0x0000


	//----- nvinfo : EIATTR_MAXREG_COUNT
	.align		4
        /*001c*/ 	.byte	0x03, 0x1b
        /*001e*/ 	.short	0x00a8


	//----- nvinfo : EIATTR_NUM_BARRIERS
	.align		4
        /*0020*/ 	.byte	0x02, 0x4c
        /*0022*/ 	.byte	0x01
	.zero		1


	//----- nvinfo : EIATTR_EXTERNS
	.align		4
        /*0024*/ 	.byte	0x04, 0x0f
        /*0026*/ 	.short	(.L_25 - .L_24)


	//   ....[0]....
	.align		4
.L_24:
        /*0028*/ 	.word	index@(__assertfail)


	//----- nvinfo : EIATTR_MERCURY_ISA_VERSION
	.align		4
.L_25:
        /*002c*/ 	.byte	0x03, 0x5f
        /*002e*/ 	.short	0x0101


	//----- nvinfo : EIATTR_INT_WARP_WIDE_INSTR_OFFSETS
	.align		4
        /*0030*/ 	.byte	0x04, 0x31
        /*0032*/ 	.short	(.L_27 - .L_26)


	//   ....[0]....
.L_26:
        /*0034*/ 	.word	0x000003c0


	//   ....[1]....
        /*0038*/ 	.word	0x000003d0


	//   ....[2]....
        /*003c*/ 	.word	0x00000510


	//----- nvinfo : EIATTR_COOP_GROUP_MASK_REGIDS
	.align		4
.L_27:
        /*0040*/ 	.byte	0x04, 0x29
        /*0042*/ 	.short	(.L_29 - .L_28)


	//   ....[0]....
.L_28:
        /*0044*/ 	.word	0xffffffff


	//   ....[1]....
        /*0048*/ 	.word	0xffffffff


	//   ....[2]....
        /*004c*/ 	.word	0xffffffff


	//   ....[3]....
        /*0050*/ 	.word	0xffffffff


	//   ....[4]....
        /*0054*/ 	.word	0xffffffff


	//----- nvinfo : EIATTR_COOP_GROUP_INSTR_OFFSETS
	.align		4
.L_29:
        /*0058*/ 	.byte	0x04, 0x28
        /*005a*/ 	.short	(.L_31 - .L_30)


	//   ....[0]....
.L_30:
        /*005c*/ 	.word	0x00000060


	//   ....[1]....
        /*0060*/ 	.word	0x00000070


	//   ....[2]....
        /*0064*/ 	.word	0x00000130


	//   ....[3]....
        /*0068*/ 	.word	0x00000300


	//   ....[4]....
        /*006c*/ 	.word	0x00001220


	//----- nvinfo : EIATTR_REG_RECONFIG
	.align		4
.L_31:
        /*0070*/ 	.byte	0x01, 0x54
	.zero		2


	//----- nvinfo : EIATTR_SYSCALL_OFFSETS
	.align		4
        /*0074*/ 	.byte	0x04, 0x46
        /*0076*/ 	.short	(.L_33 - .L_32)


	//   ....[0]....
.L_32:
        /*0078*/ 	.word	0x00001410


	//----- nvinfo : EIATTR_MBARRIER_INSTR_OFFSETS
	.align		4
.L_33:
        /*007c*/ 	.byte	0x04, 0x39
        /*007e*/ 	.short	(.L_35 - .L_34)


	//   ....[0]....
.L_34:
        /*0080*/ 	.word	0x00000230
        /*0084*/ 	.word	0x000000ff
        /*0088*/ 	.word	0x00000000
        /*008c*/ 	.short	0x0100
        /*008e*/ 	.byte	0x08
	.zero		1


	//   ....[1]....
        /*0090*/ 	.word	0x00000240
        /*0094*/ 	.word	0x000000ff
        /*0098*/ 	.word	0x00000030
        /*009c*/ 	.short	0x0100
        /*009e*/ 	.byte	0x08
	.zero		1


	//   ....[2]....
        /*00a0*/ 	.word	0x00000250
        /*00a4*/ 	.word	0x000000ff
        /*00a8*/ 	.word	0x00000008
        /*00ac*/ 	.short	0x0100
        /*00ae*/ 	.byte	0x08
	.zero		1


	//   ....[3]....
        /*00b0*/ 	.word	0x00000260
        /*00b4*/ 	.word	0x000000ff
        /*00b8*/ 	.word	0x00000038
        /*00bc*/ 	.short	0x0100
        /*00be*/ 	.byte	0x08
	.zero		1


	//   ....[4]....
        /*00c0*/ 	.word	0x00000270
        /*00c4*/ 	.word	0x000000ff
        /*00c8*/ 	.word	0x00000010
        /*00cc*/ 	.short	0x0100
        /*00ce*/ 	.byte	0x08
	.zero		1


	//   ....[5]....
        /*00d0*/ 	.word	0x00000280
        /*00d4*/ 	.word	0x000000ff
        /*00d8*/ 	.word	0x00000040
        /*00dc*/ 	.short	0x0100
        /*00de*/ 	.byte	0x08
	.zero		1


	//   ....[6]....
        /*00e0*/ 	.word	0x00000290
        /*00e4*/ 	.word	0x000000ff
        /*00e8*/ 	.word	0x00000018
        /*00ec*/ 	.short	0x0100
        /*00ee*/ 	.byte	0x08
	.zero		1


	//   ....[7]....
        /*00f0*/ 	.word	0x000002a0
        /*00f4*/ 	.word	0x000000ff
        /*00f8*/ 	.word	0x00000048
        /*00fc*/ 	.short	0x0100
        /*00fe*/ 	.byte	0x08
	.zero		1


	//   ....[8]....
        /*0100*/ 	.word	0x000002b0
        /*0104*/ 	.word	0x000000ff
        /*0108*/ 	.word	0x00000020
        /*010c*/ 	.short	0x0100
        /*010e*/ 	.byte	0x08
	.zero		1


	//   ....[9]....
        /*0110*/ 	.word	0x000002c0
        /*0114*/ 	.word	0x000000ff
        /*0118*/ 	.word	0x00000050
        /*011c*/ 	.short	0x0100
        /*011e*/ 	.byte	0x08
	.zero		1


	//   ....[10]....
        /*0120*/ 	.word	0x000002d0
        /*0124*/ 	.word	0x000000ff
        /*0128*/ 	.word	0x00000028
        /*012c*/ 	.short	0x0100
        /*012e*/ 	.byte	0x08
	.zero		1


	//   ....[11]....
        /*0130*/ 	.word	0x000002e0
        /*0134*/ 	.word	0x000000ff
        /*0138*/ 	.word	0x00000058
        /*013c*/ 	.short	0x0100
        /*013e*/ 	.byte	0x08
	.zero		1


	//   ....[12]....
        /*0140*/ 	.word	0x00000590
        /*0144*/ 	.word	0x000000ff
        /*0148*/ 	.word	0x00000070
        /*014c*/ 	.short	0x0100
        /*014e*/ 	.byte	0x08
	.zero		1


	//   ....[13]....
        /*0150*/ 	.word	0x00000610
        /*0154*/ 	.word	0x000000ff
        /*0158*/ 	.word	0x00000078
        /*015c*/ 	.short	0x0100
        /*015e*/ 	.byte	0x08
	.zero		1


	//   ....[14]....
        /*0160*/ 	.word	0x00001490
        /*0164*/ 	.word	0x00000003
        /*0168*/ 	.word	0x00000000
        /*016c*/ 	.short	0x010a
        /*016e*/ 	.byte	0x3f
	.zero		1


	//   ....[15]....
        /*0170*/ 	.word	0x000014f0
        /*0174*/ 	.word	0x00000003
        /*0178*/ 	.word	0x00000000
        /*017c*/ 	.short	0x010a
        /*017e*/ 	.byte	0x3f
	.zero		1


	//   ....[16]....
        /*0180*/ 	.word	0x00001820
        /*0184*/ 	.word	0x000000ff
        /*0188*/ 	.word	0x00000000
        /*018c*/ 	.short	0x010a
        /*018e*/ 	.byte	0x04
	.zero		1


	//   ....[17]....
        /*0190*/ 	.word	0x00001860
        /*0194*/ 	.word	0x000000ff
        /*0198*/ 	.word	0x00000000
        /*019c*/ 	.short	0x010a
        /*019e*/ 	.byte	0x04
	.zero		1


	//   ....[18]....
        /*01a0*/ 	.word	0x00001aa0
        /*01a4*/ 	.word	0x000000ff
        /*01a8*/ 	.word	0x00000000
        /*01ac*/ 	.short	0x0101
        /*01ae*/ 	.byte	0x04
	.zero		1


	//   ....[19]....
        /*01b0*/ 	.word	0x00001c80
        /*01b4*/ 	.word	0x000000ff
        /*01b8*/ 	.word	0x00000000
        /*01bc*/ 	.short	0x0101
        /*01be*/ 	.byte	0x06
	.zero		1


	//   ....[20]....
        /*01c0*/ 	.word	0x000079c0
        /*01c4*/ 	.word	0x0000000e
        /*01c8*/ 	.word	0x00000030
        /*01cc*/ 	.short	0x010a
        /*01ce*/ 	.byte	0x3f
	.zero		1


	//   ....[21]....
        /*01d0*/ 	.word	0x00007d50
        /*01d4*/ 	.word	0x00000006
        /*01d8*/ 	.word	0x00000078
        /*01dc*/ 	.short	0x0101
        /*01de*/ 	.byte	0x3f
	.zero		1


	//   ....[22]....
        /*01e0*/ 	.word	0x00008470
        /*01e4*/ 	.word	0x00000007
        /*01e8*/ 	.word	0x00000000
        /*01ec*/ 	.short	0x010a
        /*01ee*/ 	.byte	0x3f
	.zero		1


	//   ....[23]....
        /*01f0*/ 	.word	0x000084f0
        /*01f4*/ 	.word	0x00000009
        /*01f8*/ 	.word	0x00000000
        /*01fc*/ 	.short	0x010a
        /*01fe*/ 	.byte	0x3f
	.zero		1


	//   ....[24]....
        /*0200*/ 	.word	0x00008580
        /*0204*/ 	.word	0x00000006
        /*0208*/ 	.word	0x00000000
        /*020c*/ 	.short	0x010a
        /*020e*/ 	.byte	0x3f
	.zero		1


	//   ....[25]....
        /*0210*/ 	.word	0x00008610
        /*0214*/ 	.word	0x00000009
        /*0218*/ 	.word	0x00000000
        /*021c*/ 	.short	0x010a
        /*021e*/ 	.byte	0x3f
	.zero		1


	//   ....[26]....
        /*0220*/ 	.word	0x000086a0
        /*0224*/ 	.word	0x00000006
        /*0228*/ 	.word	0x00000000
        /*022c*/ 	.short	0x010a
        /*022e*/ 	.byte	0x3f
	.zero		1


	//   ....[27]....
        /*0230*/ 	.word	0x00008730
        /*0234*/ 	.word	0x00000003
        /*0238*/ 	.word	0x00000000
        /*023c*/ 	.short	0x010a
        /*023e*/ 	.byte	0x3f
	.zero		1


	//   ....[28]....
        /*0240*/ 	.word	0x00008790
        /*0244*/ 	.word	0x00000003
        /*0248*/ 	.word	0x00000000
        /*024c*/ 	.short	0x010a
        /*024e*/ 	.byte	0x3f
	.zero		1


	//   ....[29]....
        /*0250*/ 	.word	0x000087f0
        /*0254*/ 	.word	0x00000004
        /*0258*/ 	.word	0x00000000
        /*025c*/ 	.short	0x010a
        /*025e*/ 	.byte	0x3f
	.zero		1


	//   ....[30]....
        /*0260*/ 	.word	0x000088c0
        /*0264*/ 	.word	0x0000000e
        /*0268*/ 	.word	0x00000030
        /*026c*/ 	.short	0x010a
        /*026e*/ 	.byte	0x3f
	.zero		1


	//   ....[31]....
        /*0270*/ 	.word	0x00008990
        /*0274*/ 	.word	0x00000007
        /*0278*/ 	.word	0x00000000
        /*027c*/ 	.short	0x010a
        /*027e*/ 	.byte	0x3f
	.zero		1


	//   ....[32]....
        /*0280*/ 	.word	0x000089e0
        /*0284*/ 	.word	0x00000009
        /*0288*/ 	.word	0x00000000
        /*028c*/ 	.short	0x010a
        /*028e*/ 	.byte	0x3f
	.zero		1


	//   ....[33]....
        /*0290*/ 	.word	0x00008a30
        /*0294*/ 	.word	0x00000006
        /*0298*/ 	.word	0x00000000
        /*029c*/ 	.short	0x010a
        /*029e*/ 	.byte	0x3f
	.zero		1


	//   ....[34]....
        /*02a0*/ 	.word	0x00008a80
        /*02a4*/ 	.word	0x00000009
        /*02a8*/ 	.word	0x00000000
        /*02ac*/ 	.short	0x010a
        /*02ae*/ 	.byte	0x3f
	.zero		1


	//   ....[35]....
        /*02b0*/ 	.word	0x00008ad0
        /*02b4*/ 	.word	0x00000006
        /*02b8*/ 	.word	0x00000000
        /*02bc*/ 	.short	0x010a
        /*02be*/ 	.byte	0x3f
	.zero		1


	//----- nvinfo : EIATTR_NUM_MBARRIERS
	.align		4
.L_35:
        /*02c0*/ 	.byte	0x03, 0x38
        /*02c2*/ 	.short	0x000e


	//----- nvinfo : EIATTR_EXIT_INSTR_OFFSETS
	.align		4
        /*02c4*/ 	.byte	0x04, 0x1c
        /*02c6*/ 	.short	(.L_37 - .L_36)


	//   ....[0]....
.L_36:
        /*02c8*/ 	.word	0x000006b0


	//   ....[1]....
        /*02cc*/ 	.word	0x00000f80


	//   ....[2]....
        /*02d0*/ 	.word	0x000070a0


	//   ....[3]....
        /*02d4*/ 	.word	0x000076d0


	//   ....[4]....
        /*02d8*/ 	.word	0x00008780


	//----- nvinfo : EIATTR_MAX_THREADS
	.align		4
.L_37:
        /*02dc*/ 	.byte	0x04, 0x05
        /*02de*/ 	.short	(.L_39 - .L_38)
.L_38:
        /*02e0*/ 	.word	0x00000180
        /*02e4*/ 	.word	0x00000001
        /*02e8*/ 	.word	0x00000001


	//----- nvinfo : EIATTR_CRS_STACK_SIZE
	.align		4
.L_39:
        /*02ec*/ 	.byte	0x04, 0x1e
        /*02ee*/ 	.short	(.L_41 - .L_40)
.L_40:
        /*02f0*/ 	.word	0x00000000


	//----- nvinfo : EIATTR_CBANK_PARAM_SIZE
	.align		4
.L_41:
        /*02f4*/ 	.byte	0x03, 0x19
        /*02f6*/ 	.short	0x0470


	//----- nvinfo : EIATTR_PARAM_CBANK
	.align		4
        /*02f8*/ 	.byte	0x04, 0x0a
        /*02fa*/ 	.short	(.L_43 - .L_42)
	.align		4
.L_42:
        /*02fc*/ 	.word	index@(.nv.constant0._ZN7cutlass13device_kernelINS_4gemm6kernel13GemmUniversalIN4cute5tupleIJiiiiEEENS1_10collective13CollectiveMmaINS1_34MainloopSm90TmaGmmaWarpSpecializedILi6ENS5_IJNS4_1CILi1EEESB_SB_EEENS1_35KernelTmaWarpSpecializedCooperativeEEENS5_IJNSA_ILi256EEENSA_ILi64EEENSA_ILi32EEEEEENS_10bfloat16_tENS5_IJlSB_lEEESJ_SK_NS4_8TiledMMAINS4_8MMA_AtomIJNS4_4SM904GMMA27MMA_64x64x16_F32BF16BF16_SSILNSO_5MajorE0ELSQ_0ELNSO_7ScaleInE1ELSR_1EEEEEENS4_6LayoutINS5_IJNSA_ILi2EEESB_SB_EEENS5_IJSB_NSA_ILi0EEESX_EEEEENS5_IJNS4_10UnderscoreES10_S10_EEEEENS4_13SM90_TMA_LOADENS4_14ComposedLayoutINS4_7SwizzleILi2ELi4ELi3EEENS4_18smem_ptr_flag_bitsILi16EEENSU_INS5_IJNSA_ILi8EEESH_EEENS5_IJSH_SB_EEEEEEEvNS4_8identityES13_S1D_vS1E_EENS_8epilogue10collective6detail29Sm90TmaWarpSpecializedAdapterINS1H_15DefaultEpilogueISJ_SK_SK_NS1G_6thread17LinearCombinationISJ_Li1EffLNS1L_9ScaleType4KindE0ELNS_15FloatRoundStyleE2ESJ_EENS1_15EpilogueDefaultEEEEEvvEEEEvNT_6ParamsE)
        /*0300*/ 	.short	0x0210
        /*0302*/ 	.short	0x0470


	//----- nvinfo : EIATTR_SW_WAR
	.align		4
.L_43:
        /*0304*/ 	.byte	0x04, 0x36
        /*0306*/ 	.short	(.L_45 - .L_44)
.L_44:
        /*0308*/ 	.word	0x00000008
.L_45:


//--------------------- .nv.callgraph             --------------------------
	.section	.nv.callgraph,"",@"SHT_CUDA_CALLGRAPH"
	.align	4
	.sectionentsize	8
	.align		4
        /*0000*/ 	.word	0x00000000
	.align		4
        /*0004*/ 	.word	0xffffffff
	.align		4
        /*0008*/ 	.word	index@(_ZN7cutlass13device_kernelINS_4gemm6kernel13GemmUniversalIN4cute5tupleIJiiiiEEENS1_10collective13CollectiveMmaINS1_34MainloopSm90TmaGmmaWarpSpecializedILi6ENS5_IJNS4_1CILi1EEESB_SB_EEENS1_35KernelTmaWarpSpecializedCooperativeEEENS5_IJNSA_ILi256EEENSA_ILi64EEENSA_ILi32EEEEEENS_10bfloat16_tENS5_IJlSB_lEEESJ_SK_NS4_8TiledMMAINS4_8MMA_AtomIJNS4_4SM904GMMA27MMA_64x64x16_F32BF16BF16_SSILNSO_5MajorE0ELSQ_0ELNSO_7ScaleInE1ELSR_1EEEEEENS4_6LayoutINS5_IJNSA_ILi2EEESB_SB_EEENS5_IJSB_NSA_ILi0EEESX_EEEEENS5_IJNS4_10UnderscoreES10_S10_EEEEENS4_13SM90_TMA_LOADENS4_14ComposedLayoutINS4_7SwizzleILi2ELi4ELi3EEENS4_18smem_ptr_flag_bitsILi16EEENSU_INS5_IJNSA_ILi8EEESH_EEENS5_IJSH_SB_EEEEEEEvNS4_8identityES13_S1D_vS1E_EENS_8epilogue10collective6detail29Sm90TmaWarpSpecializedAdapterINS1H_15DefaultEpilogueISJ_SK_SK_NS1G_6thread17LinearCombinationISJ_Li1EffLNS1L_9ScaleType4KindE0ELNS_15FloatRoundStyleE2ESJ_EENS1_15EpilogueDefaultEEEEEvvEEEEvNT_6ParamsE)
	.align		4
        /*000c*/ 	.word	index@(__assertfail)
	.align		4
        /*0010*/ 	.word	0x00000000
	.align		4
        /*0014*/ 	.word	0xfffffffe
	.align		4
        /*0018*/ 	.word	0x00000000
	.align		4
        /*001c*/ 	.word	0xfffffffd
	.align		4
        /*0020*/ 	.word	0x00000000
	.align		4
        /*0024*/ 	.word	0xfffffffc


//--------------------- .nv.constant4             --------------------------
	.section	.nv.constant4,"a",@progbits
	.align	8
	.align		8
.nv.constant4:
        /*0000*/ 	.dword	__assertfail
	.align		8
        /*0008*/ 	.dword	__unnamed_1
	.align		8
        /*0010*/ 	.dword	_ZN40_INTERNAL_03eaf750_4_k_cu_934e9bde_283194cuda3std3__45__cpo5beginE
	.align		8
        /*0018*/ 	.dword	_ZN40_INTERNAL_03eaf750_4_k_cu_934e9bde_283194cuda3std3__45__cpo3endE
	.align		8
        /*0020*/ 	.dword	_ZN40_INTERNAL_03eaf750_4_k_cu_934e9bde_283194cuda3std3__45__cpo6cbeginE
	.align		8
        /*0028*/ 	.dword	_ZN40_INTERNAL_03eaf750_4_k_cu_934e9bde_283194cuda3std3__45__cpo4cendE
	.align		8
        /*0030*/ 	.dword	_ZN40_INTERNAL_03eaf750_4_k_cu_934e9bde_283194cuda3std3__442_GLOBAL__N__03eaf750_4_k_cu_934e9bde_283196ignoreE
	.align		8
        /*0038*/ 	.dword	_ZN40_INTERNAL_03eaf750_4_k_cu_934e9bde_283194cuda3std3__419piecewise_constructE
	.align		8
        /*0040*/ 	.dword	_ZN40_INTERNAL_03eaf750_4_k_cu_934e9bde_283194cuda3std3__48in_placeE
	.align		8
        /*0048*/ 	.dword	_ZN40_INTERNAL_03eaf750_4_k_cu_934e9bde_283194cuda3std6ranges3__45__cpo4swapE
	.align		8
        /*0050*/ 	.dword	_ZN40_INTERNAL_03eaf750_4_k_cu_934e9bde_283194cuda3std6ranges3__45__cpo9iter_moveE
	.align		8
        /*0058*/ 	.dword	_ZN40_INTERNAL_03eaf750_4_k_cu_934e9bde_283194cute7productE
	.align		8
        /*0060*/ 	.dword	_ZN40_INTERNAL_03eaf750_4_k_cu_934e9bde_283194cute1_E
	.align		8
        /*0068*/ 	.dword	$str$22
	.align		8
        /*0070*/ 	.dword	$str$23


//--------------------- .text._ZN7cutlass13device_kernelINS_4gemm6kernel13GemmUniversalIN4cute5tupleIJiiiiEEENS1_10collective13CollectiveMmaINS1_34MainloopSm90TmaGmmaWarpSpecializedILi6ENS5_IJNS4_1CILi1EEESB_SB_EEENS1_35KernelTmaWarpSpecializedCooperativeEEENS5_IJNSA_ILi256EEENSA_ILi64EEENSA_ILi32EEEEEENS_10bfloat16_tENS5_IJlSB_lEEESJ_SK_NS4_8TiledMMAINS4_8MMA_AtomIJNS4_4SM904GMMA27MMA_64x64x16_F32BF16BF16_SSILNSO_5MajorE0ELSQ_0ELNSO_7ScaleInE1ELSR_1EEEEEENS4_6LayoutINS5_IJNSA_ILi2EEESB_SB_EEENS5_IJSB_NSA_ILi0EEESX_EEEEENS5_IJNS4_10UnderscoreES10_S10_EEEEENS4_13SM90_TMA_LOADENS4_14ComposedLayoutINS4_7SwizzleILi2ELi4ELi3EEENS4_18smem_ptr_flag_bitsILi16EEENSU_INS5_IJNSA_ILi8EEESH_EEENS5_IJSH_SB_EEEEEEEvNS4_8identityES13_S1D_vS1E_EENS_8epilogue10collective6detail29Sm90TmaWarpSpecializedAdapterINS1H_15DefaultEpilogueISJ_SK_SK_NS1G_6thread17LinearCombinationISJ_Li1EffLNS1L_9ScaleType4KindE0ELNS_15FloatRoundStyleE2ESJ_EENS1_15EpilogueDefaultEEEEEvvEEEEvNT_6ParamsE --------------------------
	.section	.text._ZN7cutlass13device_kernelINS_4gemm6kernel13GemmUniversalIN4cute5tupleIJiiiiEEENS1_10collective13CollectiveMmaINS1_34MainloopSm90TmaGmmaWarpSpecializedILi6ENS5_IJNS4_1CILi1EEESB_SB_EEENS1_35KernelTmaWarpSpecializedCooperativeEEENS5_IJNSA_ILi256EEENSA_ILi64EEENSA_ILi32EEEEEENS_10bfloat16_tENS5_IJlSB_lEEESJ_SK_NS4_8TiledMMAINS4_8MMA_AtomIJNS4_4SM904GMMA27MMA_64x64x16_F32BF16BF16_SSILNSO_5MajorE0ELSQ_0ELNSO_7ScaleInE1ELSR_1EEEEEENS4_6LayoutINS5_IJNSA_ILi2EEESB_SB_EEENS5_IJSB_NSA_ILi0EEESX_EEEEENS5_IJNS4_10UnderscoreES10_S10_EEEEENS4_13SM90_TMA_LOADENS4_14ComposedLayoutINS4_7SwizzleILi2ELi4ELi3EEENS4_18smem_ptr_flag_bitsILi16EEENSU_INS5_IJNSA_ILi8EEESH_EEENS5_IJSH_SB_EEEEEEEvNS4_8identityES13_S1D_vS1E_EENS_8epilogue10collective6detail29Sm90TmaWarpSpecializedAdapterINS1H_15DefaultEpilogueISJ_SK_SK_NS1G_6thread17LinearCombinationISJ_Li1EffLNS1L_9ScaleType4KindE0ELNS_15FloatRoundStyleE2ESJ_EENS1_15EpilogueDefaultEEEEEvvEEEEvNT_6ParamsE,"ax",@progbits
	.align	128
.text._ZN7cutlass13device_kernelINS_4gemm6kernel13GemmUniversalIN4cute5tupleIJiiiiEEENS1_10collective13CollectiveMmaINS1_34MainloopSm90TmaGmmaWarpSpecializedILi6ENS5_IJNS4_1CILi1EEESB_SB_EEENS1_35KernelTmaWarpSpecializedCooperativeEEENS5_IJNSA_ILi256EEENSA_ILi64EEENSA_ILi32EEEEEENS_10bfloat16_tENS5_IJlSB_lEEESJ_SK_NS4_8TiledMMAINS4_8MMA_AtomIJNS4_4SM904GMMA27MMA_64x64x16_F32BF16BF16_SSILNSO_5MajorE0ELSQ_0ELNSO_7ScaleInE1ELSR_1EEEEEENS4_6LayoutINS5_IJNSA_ILi2EEESB_SB_EEENS5_IJSB_NSA_ILi0EEESX_EEEEENS5_IJNS4_10UnderscoreES10_S10_EEEEENS4_13SM90_TMA_LOADENS4_14ComposedLayoutINS4_7SwizzleILi2ELi4ELi3EEENS4_18smem_ptr_flag_bitsILi16EEENSU_INS5_IJNSA_ILi8EEESH_EEENS5_IJSH_SB_EEEEEEEvNS4_8identityES13_S1D_vS1E_EENS_8epilogue10collective6detail29Sm90TmaWarpSpecializedAdapterINS1H_15DefaultEpilogueISJ_SK_SK_NS1G_6thread17LinearCombinationISJ_Li1EffLNS1L_9ScaleType4KindE0ELNS_15FloatRoundStyleE2ESJ_EENS1_15EpilogueDefaultEEEEEvvEEEEvNT_6ParamsE:
        .type           _ZN7cutlass13device_kernelINS_4gemm6kernel13GemmUniversalIN4cute5tupleIJiiiiEEENS1_10collective13CollectiveMmaINS1_34MainloopSm90TmaGmmaWarpSpecializedILi6ENS5_IJNS4_1CILi1EEESB_SB_EEENS1_35KernelTmaWarpSpecializedCooperativeEEENS5_IJNSA_ILi256EEENSA_ILi64EEENSA_ILi32EEEEEENS_10bfloat16_tENS5_IJlSB_lEEESJ_SK_NS4_8TiledMMAINS4_8MMA_AtomIJNS4_4SM904GMMA27MMA_64x64x16_F32BF16BF16_SSILNSO_5MajorE0ELSQ_0ELNSO_7ScaleInE1ELSR_1EEEEEENS4_6LayoutINS5_IJNSA_ILi2EEESB_SB_EEENS5_IJSB_NSA_ILi0EEESX_EEEEENS5_IJNS4_10UnderscoreES10_S10_EEEEENS4_13SM90_TMA_LOADENS4_14ComposedLayoutINS4_7SwizzleILi2ELi4ELi3EEENS4_18smem_ptr_flag_bitsILi16EEENSU_INS5_IJNSA_ILi8EEESH_EEENS5_IJSH_SB_EEEEEEEvNS4_8identityES13_S1D_vS1E_EENS_8epilogue10collective6detail29Sm90TmaWarpSpecializedAdapterINS1H_15DefaultEpilogueISJ_SK_SK_NS1G_6thread17LinearCombinationISJ_Li1EffLNS1L_9ScaleType4KindE0ELNS_15FloatRoundStyleE2ESJ_EENS1_15EpilogueDefaultEEEEEvvEEEEvNT_6ParamsE,@function
        .size           _ZN7cutlass13device_kernelINS_4gemm6kernel13GemmUniversalIN4cute5tupleIJiiiiEEENS1_10collective13CollectiveMmaINS1_34MainloopSm90TmaGmmaWarpSpecializedILi6ENS5_IJNS4_1CILi1EEESB_SB_EEENS1_35KernelTmaWarpSpecializedCooperativeEEENS5_IJNSA_ILi256EEENSA_ILi64EEENSA_ILi32EEEEEENS_10bfloat16_tENS5_IJlSB_lEEESJ_SK_NS4_8TiledMMAINS4_8MMA_AtomIJNS4_4SM904GMMA27MMA_64x64x16_F32BF16BF16_SSILNSO_5MajorE0ELSQ_0ELNSO_7ScaleInE1ELSR_1EEEEEENS4_6LayoutINS5_IJNSA_ILi2EEESB_SB_EEENS5_IJSB_NSA_ILi0EEESX_EEEEENS5_IJNS4_10UnderscoreES10_S10_EEEEENS4_13SM90_TMA_LOADENS4_14ComposedLayoutINS4_7SwizzleILi2ELi4ELi3EEENS4_18smem_ptr_flag_bitsILi16EEENSU_INS5_IJNSA_ILi8EEESH_EEENS5_IJSH_SB_EEEEEEEvNS4_8identityES13_S1D_vS1E_EENS_8epilogue10collective6detail29Sm90TmaWarpSpecializedAdapterINS1H_15DefaultEpilogueISJ_SK_SK_NS1G_6thread17LinearCombinationISJ_Li1EffLNS1L_9ScaleType4KindE0ELNS_15FloatRoundStyleE2ESJ_EENS1_15EpilogueDefaultEEEEEvvEEEEvNT_6ParamsE,(.L_x_196 - _ZN7cutlass13device_kernelINS_4gemm6kernel13GemmUniversalIN4cute5tupleIJiiiiEEENS1_10collective13CollectiveMmaINS1_34MainloopSm90TmaGmmaWarpSpecializedILi6ENS5_IJNS4_1CILi1EEESB_SB_EEENS1_35KernelTmaWarpSpecializedCooperativeEEENS5_IJNSA_ILi256EEENSA_ILi64EEENSA_ILi32EEEEEENS_10bfloat16_tENS5_IJlSB_lEEESJ_SK_NS4_8TiledMMAINS4_8MMA_AtomIJNS4_4SM904GMMA27MMA_64x64x16_F32BF16BF16_SSILNSO_5MajorE0ELSQ_0ELNSO_7ScaleInE1ELSR_1EEEEEENS4_6LayoutINS5_IJNSA_ILi2EEESB_SB_EEENS5_IJSB_NSA_ILi0EEESX_EEEEENS5_IJNS4_10UnderscoreES10_S10_EEEEENS4_13SM90_TMA_LOADENS4_14ComposedLayoutINS4_7SwizzleILi2ELi4ELi3EEENS4_18smem_ptr_flag_bitsILi16EEENSU_INS5_IJNSA_ILi8EEESH_EEENS5_IJSH_SB_EEEEEEEvNS4_8identityES13_S1D_vS1E_EENS_8epilogue10collective6detail29Sm90TmaWarpSpecializedAdapterINS1H_15DefaultEpilogueISJ_SK_SK_NS1G_6thread17LinearCombinationISJ_Li1EffLNS1L_9ScaleType4KindE0ELNS_15FloatRoundStyleE2ESJ_EENS1_15EpilogueDefaultEEEEEvvEEEEvNT_6ParamsE)
        .other          _ZN7cutlass13device_kernelINS_4gemm6kernel13GemmUniversalIN4cute5tupleIJiiiiEEENS1_10collective13CollectiveMmaINS1_34MainloopSm90TmaGmmaWarpSpecializedILi6ENS5_IJNS4_1CILi1EEESB_SB_EEENS1_35KernelTmaWarpSpecializedCooperativeEEENS5_IJNSA_ILi256EEENSA_ILi64EEENSA_ILi32EEEEEENS_10bfloat16_tENS5_IJlSB_lEEESJ_SK_NS4_8TiledMMAINS4_8MMA_AtomIJNS4_4SM904GMMA27MMA_64x64x16_F32BF16BF16_SSILNSO_5MajorE0ELSQ_0ELNSO_7ScaleInE1ELSR_1EEEEEENS4_6LayoutINS5_IJNSA_ILi2EEESB_SB_EEENS5_IJSB_NSA_ILi0EEESX_EEEEENS5_IJNS4_10UnderscoreES10_S10_EEEEENS4_13SM90_TMA_LOADENS4_14ComposedLayoutINS4_7SwizzleILi2ELi4ELi3EEENS4_18smem_ptr_flag_bitsILi16EEENSU_INS5_IJNSA_ILi8EEESH_EEENS5_IJSH_SB_EEEEEEEvNS4_8identityES13_S1D_vS1E_EENS_8epilogue10collective6detail29Sm90TmaWarpSpecializedAdapterINS1H_15DefaultEpilogueISJ_SK_SK_NS1G_6thread17LinearCombinationISJ_Li1EffLNS1L_9ScaleType4KindE0ELNS_15FloatRoundStyleE2ESJ_EENS1_15EpilogueDefaultEEEEEvvEEEEvNT_6ParamsE,@"STO_CUDA_ENTRY STV_DEFAULT"
_ZN7cutlass13device_kernelINS_4gemm6kernel13GemmUniversalIN4cute5tupleIJiiiiEEENS1_10collective13CollectiveMmaINS1_34MainloopSm90TmaGmmaWarpSpecializedILi6ENS5_IJNS4_1CILi1EEESB_SB_EEENS1_35KernelTmaWarpSpecializedCooperativeEEENS5_IJNSA_ILi256EEENSA_ILi64EEENSA_ILi32EEEEEENS_10bfloat16_tENS5_IJlSB_lEEESJ_SK_NS4_8TiledMMAINS4_8MMA_AtomIJNS4_4SM904GMMA27MMA_64x64x16_F32BF16BF16_SSILNSO_5MajorE0ELSQ_0ELNSO_7ScaleInE1ELSR_1EEEEEENS4_6LayoutINS5_IJNSA_ILi2EEESB_SB_EEENS5_IJSB_NSA_ILi0EEESX_EEEEENS5_IJNS4_10UnderscoreES10_S10_EEEEENS4_13SM90_TMA_LOADENS4_14ComposedLayoutINS4_7SwizzleILi2ELi4ELi3EEENS4_18smem_ptr_flag_bitsILi16EEENSU_INS5_IJNSA_ILi8EEESH_EEENS5_IJSH_SB_EEEEEEEvNS4_8identityES13_S1D_vS1E_EENS_8epilogue10collective6detail29Sm90TmaWarpSpecializedAdapterINS1H_15DefaultEpilogueISJ_SK_SK_NS1G_6thread17LinearCombinationISJ_Li1EffLNS1L_9ScaleType4KindE0ELNS_15FloatRoundStyleE2ESJ_EENS1_15EpilogueDefaultEEEEEvvEEEEvNT_6ParamsE:
[----:B------:R-:W0:Y:S01]  /*0000*/  LDC R1, c[0x0][0x28] ;  /* 0x00000a00ff017b82 */ /* 0x000e220000000800 */
[----:B------:R-:W1:Y:S01]  /*0010*/  S2R R3, SR_TID.X ;  /* 0x0000000000037919 */ /* 0x000e620000002100 */
[----:B------:R-:W-:Y:S01]  /*0020*/  ELECT P0, URZ, PT ;  /* 0x00000000003f782f */ /* 0x000fe20003800000 */
[----:B------:R-:W-:Y:S01]  /*0030*/  BSSY B0, `(.L_x_0) ;  /* 0x000000f000007945 */ /* 0x000fe20003800000 */
[--C-:B-1----:R-:W-:Y:S02]  /*0040*/  SHF.R.U32.HI R0, RZ, 0x5, R3.reuse ;  /* 0x00000005ff007819 */ /* 0x102fe40000011603 */
[----:B------:R-:W-:-:S03]  /*0050*/  SHF.R.U32.HI R14, RZ, 0x7, R3 ;  /* 0x00000007ff0e7819 */ /* 0x000fc60000011603 */
[----:B------:R-:W1:Y:S04]  /*0060*/  SHFL.IDX PT, R4, R0, RZ, 0x1f ;  /* 0x00001fff00047589 */ /* 0x000e6800000e0000 */
[----:B------:R2:W3:Y:S01]  /*0070*/  SHFL.IDX PT, R10, R14, RZ, 0x1f ;  /* 0x00001fff0e0a7589 */ /* 0x0004e200000e0000 */
[----:B-1----:R-:W-:-:S13]  /*0080*/  ISETP.NE.OR P0, PT, R4, RZ, !P0 ;  /* 0x000000ff0400720c */ /* 0x002fda0004705670 */
[----:B0-23--:R-:W-:Y:S05]  /*0090*/  @P0 BRA `(.L_x_1) ;  /* 0x0000000000200947 */ /* 0x00dfea0003800000 */
[----:B------:R-:W-:Y:S02]  /*00a0*/  ULDC.64 UR4, c[0x0][0x198] ;  /* 0x0000660000047ab9 */ /* 0x000fe40000000a00 */
[----:B------:R-:W-:Y:S02]  /*00b0*/  UIADD3 UR6, UP0, UR4, 0xf0, URZ ;  /* 0x000000f004067890 */ /* 0x000fe4000ff1e03f */
[----:B------:R-:W-:Y:S02]  /*00c0*/  UIADD3 UR4, UP1, UR4, 0x1f0, URZ ;  /* 0x000001f004047890 */ /* 0x000fe4000ff3e03f */
[----:B------:R-:W-:Y:S02]  /*00d0*/  UIADD3.X UR7, URZ, UR5, URZ, UP0, !UPT ;  /* 0x000000053f077290 */ /* 0x000fe400087fe43f */
[----:B------:R-:W-:-:S07]  /*00e0*/  UIADD3.X UR5, URZ, UR5, URZ, UP1, !UPT ;  /* 0x000000053f057290 */ /* 0x000fce0008ffe43f */
[----:B------:R0:W-:Y:S02]  /*00f0*/  UTMACCTL.PF [UR6] ;  /* 0x00000000060079b9 */ /* 0x0001e40008040000 */
[----:B------:R0:W-:Y:S02]  /*0100*/  UTMACCTL.PF [UR4] ;  /* 0x00000000040079b9 */ /* 0x0001e40008040000 */
[----:B0-----:R-:W-:Y:S01]  /*0110*/  NOP ;  /* 0x0000000000007918 */ /* 0x001fe20000000000 */
.L_x_1:
[----:B------:R-:W-:Y:S05]  /*0120*/  BSYNC B0 ;  /* 0x0000000000007941 */ /* 0x000fea0003800000 */
.L_x_0:
[----:B------:R-:W0:Y:S02]  /*0130*/  SHFL.IDX PT, R2, R0, RZ, 0x1f ;  /* 0x00001fff00027589 */ /* 0x000e2400000e0000 */
[----:B0-----:R-:W-:-:S13]  /*0140*/  ISETP.NE.AND P0, PT, R2, RZ, PT ;  /* 0x000000ff0200720c */ /* 0x001fda0003f05270 */
[----:B------:R-:W-:Y:S05]  /*0150*/  @P0 BRA `(.L_x_2) ;  /* 0x0000000000680947 */ /* 0x000fea0003800000 */
[----:B------:R-:W0:Y:S01]  /*0160*/  S2UR UR8, SR_CgaCtaId ;  /* 0x00000000000879c3 */ /* 0x000e220000008800 */
[----:B------:R-:W-:Y:S01]  /*0170*/  UMOV UR4, 0x400 ;  /* 0x0000040000047882 */ /* 0x000fe20000000000 */
[----:B------:R-:W-:Y:S01]  /*0180*/  UMOV UR5, 0x1 ;  /* 0x0000000100057882 */ /* 0x000fe20000000000 */
[----:B------:R-:W-:Y:S01]  /*0190*/  UMOV UR6, 0x100 ;  /* 0x0000010000067882 */ /* 0x000fe20000000000 */
[----:B------:R-:W-:Y:S01]  /*01a0*/  ELECT P0, URZ, PT ;  /* 0x00000000003f782f */ /* 0x000fe20003800000 */
[----:B------:R-:W-:-:S04]  /*01b0*/  UIADD3 UR6, -UR6, 0x100000, URZ ;  /* 0x0010000006067890 */ /* 0x000fc8000fffe13f */
[----:B------:R-:W-:Y:S02]  /*01c0*/  USHF.L.U32 UR7, UR6, 0xb, URZ ;  /* 0x0000000b06077899 */ /* 0x000fe4000800063f */
[----:B------:R-:W-:Y:S02]  /*01d0*/  USHF.L.U32 UR6, UR6, 0x1, URZ ;  /* 0x0000000106067899 */ /* 0x000fe4000800063f */
[----:B0-----:R-:W-:Y:S02]  /*01e0*/  ULEA UR8, UR8, UR4, 0x18 ;  /* 0x0000000408087291 */ /* 0x001fe4000f8ec03f */
[----:B------:R-:W-:-:S04]  /*01f0*/  UIADD3 UR4, -UR5, 0x100000, URZ ;  /* 0x0010000005047890 */ /* 0x000fc8000fffe13f */
[----:B------:R-:W-:Y:S02]  /*0200*/  USHF.L.U32 UR5, UR4, 0xb, URZ ;  /* 0x0000000b04057899 */ /* 0x000fe4000800063f */
[----:B------:R-:W-:Y:S01]  /*0210*/  USHF.L.U32 UR4, UR4, 0x1, URZ ;  /* 0x0000000104047899 */ /* 0x000fe2000800063f */
[----:B------:R-:W0:Y:S11]  /*0220*/  FENCE.VIEW.ASYNC.S ;  /* 0x00000000000073c6 */ /* 0x000e360000000000 */
[----:B0-----:R0:W1:Y:S01]  /*0230*/  SYNCS.EXCH.64 URZ, [UR8], UR4 ;  /* 0x00000004083f75b2 */ /* 0x0010620008000100 */
[----:B------:R0:W2:Y:S01]  /*0240*/  SYNCS.EXCH.64 URZ, [UR8+0x30], UR6 ;  /* 0x00003006083f75b2 */ /* 0x0000a20008000100 */
[----:B------:R0:W3:Y:S01]  /*0250*/  SYNCS.EXCH.64 URZ, [UR8+0x8], UR4 ;  /* 0x00000804083f75b2 */ /* 0x0000e20008000100 */
[----:B------:R0:W4:Y:S01]  /*0260*/  SYNCS.EXCH.64 URZ, [UR8+0x38], UR6 ;  /* 0x00003806083f75b2 */ /* 0x0001220008000100 */
[----:B------:R0:W0:Y:S01]  /*0270*/  SYNCS.EXCH.64 URZ, [UR8+0x10], UR4 ;  /* 0x00001004083f75b2 */ /* 0x0000220008000100 */
[----:B------:R0:W0:Y:S01]  /*0280*/  SYNCS.EXCH.64 URZ, [UR8+0x40], UR6 ;  /* 0x00004006083f75b2 */ /* 0x0000220008000100 */
[----:B------:R0:W0:Y:S01]  /*0290*/  SYNCS.EXCH.64 URZ, [UR8+0x18], UR4 ;  /* 0x00001804083f75b2 */ /* 0x0000220008000100 */
[----:B------:R0:W0:Y:S01]  /*02a0*/  SYNCS.EXCH.64 URZ, [UR8+0x48], UR6 ;  /* 0x00004806083f75b2 */ /* 0x0000220008000100 */
[----:B------:R0:W0:Y:S01]  /*02b0*/  SYNCS.EXCH.64 URZ, [UR8+0x20], UR4 ;  /* 0x00002004083f75b2 */ /* 0x0000220008000100 */
[----:B------:R0:W0:Y:S01]  /*02c0*/  SYNCS.EXCH.64 URZ, [UR8+0x50], UR6 ;  /* 0x00005006083f75b2 */ /* 0x0000220008000100 */
[----:B------:R0:W0:Y:S01]  /*02d0*/  SYNCS.EXCH.64 URZ, [UR8+0x28], UR4 ;  /* 0x00002804083f75b2 */ /* 0x0000220008000100 */
[----:B------:R0:W0:Y:S01]  /*02e0*/  SYNCS.EXCH.64 URZ, [UR8+0x58], UR6 ;  /* 0x00005806083f75b2 */ /* 0x0000220008000100 */
[----:B------:R-:W-:Y:S01]  /*02f0*/  NOP ;  /* 0x0000000000007918 */ /* 0x000fe20000000000 */
.L_x_2:
[----:B------:R-:W5:Y:S01]  /*0300*/  SHFL.IDX PT, R0, R0, RZ, 0x1f ;  /* 0x00001fff00007589 */ /* 0x000f6200000e0000 */
[----:B------:R-:W1:Y:S01]  /*0310*/  LDC R2, c[0x0][0x65c] ;  /* 0x00019700ff027b82 */ /* 0x000e620000000800 */
[----:B------:R-:W-:Y:S02]  /*0320*/  ELECT P0, URZ, PT ;  /* 0x00000000003f782f */ /* 0x000fe40003800000 */
[----:B------:R-:W-:Y:S01]  /*0330*/  LOP3.LUT R7, R7, 0xfffff7ff, RZ, 0xc0, !PT ;  /* 0xfffff7ff07077812 */ /* 0x000fe200078ec0ff */
[----:B------:R-:W2:Y:S01]  /*0340*/  S2R R5, SR_CTAID.Y ;  /* 0x0000000000057919 */ /* 0x000ea20000002600 */
[----:B0-----:R-:W-:Y:S01]  /*0350*/  UMOV UR4, 0x20 ;  /* 0x0000002000047882 */ /* 0x001fe20000000000 */
[----:B------:R-:W-:Y:S01]  /*0360*/  NOP ;  /* 0x0000000000007918 */ /* 0x000fe20000000000 */
[----:B------:R-:W-:Y:S01]  /*0370*/  ISETP.NE.AND P2, PT, R10, RZ, PT ;  /* 0x000000ff0a00720c */ /* 0x000fe20003f45270 */
[----:B------:R-:W0:Y:S01]  /*0380*/  S2R R6, SR_CTAID.X ;  /* 0x0000000000067919 */ /* 0x000e220000002500 */
[----:B------:R-:W-:Y:S01]  /*0390*/  NOP ;  /* 0x0000000000007918 */ /* 0x000fe20000000000 */
[----:B-----5:R-:W-:-:S02]  /*03a0*/  ISETP.NE.OR P0, PT, R0, RZ, !P0 ;  /* 0x000000ff0000720c */ /* 0x020fc40004705670 */
[----:B-1----:R-:W-:-:S11]  /*03b0*/  ISETP.NE.AND P3, PT, R2, 0x1, PT ;  /* 0x000000010200780c */ /* 0x002fd60003f65270 */
[----:B------:R-:W-:Y:S01]  /*03c0*/  VOTEU.ALL UP0, P0 ;  /* 0x00000000003f7886 */ /* 0x000fe20000000000 */
[----:B------:R-:W-:Y:S01]  /*03d0*/  VOTEU.ALL UP1, P0 ;  /* 0x00000000003f7886 */ /* 0x000fe20000020000 */
[----:B------:R-:W-:Y:S01]  /*03e0*/  @P3 LOP3.LUT R7, R7, 0x800, RZ, 0xfc, !PT ;  /* 0x0000080007073812 */ /* 0x000fe200078efcff */
[----:B------:R-:W0:Y:S01]  /*03f0*/  @P3 LDC R17, c[0x0][0x10] ;  /* 0x00000400ff113b82 */ /* 0x000e220000000800 */
[----:B------:R-:W-:Y:S01]  /*0400*/  SHF.R.S32.HI R7, RZ, 0x1f, R4 ;  /* 0x0000001fff077819 */ /* 0x000fe20000011404 */
[----:B------:R-:W-:Y:S01]  /*0410*/  @!UP0 UMOV UR6, 0x400 ;  /* 0x0000040000068882 */ /* 0x000fe20000000000 */
[----:B------:R-:W-:-:S04]  /*0420*/  @!UP0 UIADD3 UR4, -UR4, 0x100000, URZ ;  /* 0x0010000004048890 */ /* 0x000fc8000fffe13f */
[----:B------:R-:W-:Y:S02]  /*0430*/  @!UP0 USHF.L.U32 UR5, UR4, 0xb, URZ ;  /* 0x0000000b04058899 */ /* 0x000fe4000800063f */
[----:B------:R-:W-:Y:S01]  /*0440*/  @!UP0 USHF.L.U32 UR4, UR4, 0x1, URZ ;  /* 0x0000000104048899 */ /* 0x000fe2000800063f */
[----:B--2---:R-:W-:Y:S01]  /*0450*/  @P3 IMAD.MOV.U32 R8, RZ, RZ, R5 ;  /* 0x000000ffff083224 */ /* 0x004fe200078e0005 */
[----:B------:R-:W-:Y:S01]  /*0460*/  LEA.HI R7, R7, R4, RZ, 0x2 ;  /* 0x0000000407077211 */ /* 0x000fe200078f10ff */
[----:B------:R-:W-:Y:S01]  /*0470*/  @P3 IMAD.MOV.U32 R9, RZ, RZ, RZ ;  /* 0x000000ffff093224 */ /* 0x000fe200078e00ff */
[----:B------:R-:W1:Y:S02]  /*0480*/  @!UP0 S2UR UR7, SR_CgaCtaId ;  /* 0x00000000000789c3 */ /* 0x000e640000008800 */
[----:B------:R-:W-:-:S05]  /*0490*/  LOP3.LUT R7, R7, 0xfffffffc, RZ, 0xc0, !PT ;  /* 0xfffffffc07077812 */ /* 0x000fca00078ec0ff */
[----:B------:R-:W-:Y:S01]  /*04a0*/  IMAD.IADD R0, R4, 0x1, -R7 ;  /* 0x0000000104007824 */ /* 0x000fe200078e0a07 */
[----:B------:R-:W-:Y:S01]  /*04b0*/  LOP3.LUT R4, R3, 0x7f, RZ, 0xc0, !PT ;  /* 0x0000007f03047812 */ /* 0x000fe200078ec0ff */
[----:B------:R-:W2:Y:S01]  /*04c0*/  @!P3 LDC R11, c[0x0][0xc] ;  /* 0x00000300ff0bbb82 */ /* 0x000ea20000000800 */
[----:B------:R-:W-:Y:S02]  /*04d0*/  IMAD.MOV.U32 R7, RZ, RZ, RZ ;  /* 0x000000ffff077224 */ /* 0x000fe400078e00ff */
[----:B------:R-:W-:Y:S01]  /*04e0*/  ISETP.NE.AND P1, PT, R0, 0x3, PT ;  /* 0x000000030000780c */ /* 0x000fe20003f25270 */
[----:B0-----:R-:W-:Y:S01]  /*04f0*/  @P3 IMAD.WIDE.U32 R16, R6, R17, R8 ;  /* 0x0000001106103225 */ /* 0x001fe200078e0008 */
[----:B-1----:R-:W-:Y:S01]  /*0500*/  @!UP0 ULEA UR8, UR7, UR6, 0x18 ;  /* 0x0000000607088291 */ /* 0x002fe2000f8ec03f */
[----:B------:R-:W-:Y:S02]  /*0510*/  VOTEU.ALL UP0, P0 ;  /* 0x00000000003f7886 */ /* 0x000fe40000000000 */
[----:B------:R-:W-:Y:S01]  /*0520*/  ULDC UR6, c[0x0][0xc] ;  /* 0x0000030000067ab9 */ /* 0x000fe20000000800 */
[----:B------:R-:W-:Y:S01]  /*0530*/  ISETP.EQ.OR P0, PT, R0, RZ, !P1 ;  /* 0x000000ff0000720c */ /* 0x000fe20004f02670 */
[----:B------:R-:W-:-:S03]  /*0540*/  ULDC UR7, c[0x0][0x10] ;  /* 0x0000040000077ab9 */ /* 0x000fc60000000800 */
[C---:B------:R-:W-:Y:S01]  /*0550*/  ISETP.EQ.AND P0, PT, R10.reuse, RZ, P0 ;  /* 0x000000ff0a00720c */ /* 0x040fe20000702270 */
[----:B------:R-:W-:Y:S02]  /*0560*/  VIADD R10, R10, 0xffffffff ;  /* 0xffffffff0a0a7836 */ /* 0x000fe40000000000 */
[----:B--2---:R-:W-:Y:S01]  /*0570*/  @!P3 IMAD.WIDE.U32 R8, R11, R5, R6 ;  /* 0x000000050b08b225 */ /* 0x004fe200078e0006 */
[----:B------:R-:W0:Y:S02]  /*0580*/  FENCE.VIEW.ASYNC.S ;  /* 0x00000000000073c6 */ /* 0x000e240000000000 */
[----:B0-----:R-:W3:Y:S01]  /*0590*/  @!UP0 SYNCS.EXCH.64 URZ, [UR8+0x70], UR4 ;  /* 0x00007004083f85b2 */ /* 0x001ee20008000100 */
[----:B------:R-:W-:Y:S01]  /*05a0*/  SEL R18, RZ, 0x1, !P0 ;  /* 0x00000001ff127807 */ /* 0x000fe20004000000 */
[----:B------:R-:W-:Y:S01]  /*05b0*/  @P3 IMAD.MOV.U32 R11, RZ, RZ, RZ ;  /* 0x000000ffff0b3224 */ /* 0x000fe200078e00ff */
[----:B------:R-:W-:Y:S01]  /*05c0*/  ISETP.GE.U32.AND P1, PT, R10, 0x2, PT ;  /* 0x000000020a00780c */ /* 0x000fe20003f26070 */
[----:B------:R-:W-:-:S02]  /*05d0*/  @!P3 IMAD.MOV.U32 R16, RZ, RZ, R8 ;  /* 0x000000ffff10b224 */ /* 0x000fc400078e0008 */
[----:B------:R-:W-:Y:S01]  /*05e0*/  @P3 IMAD.IADD R17, R17, 0x1, R11 ;  /* 0x0000000111113824 */ /* 0x000fe200078e020b */
[----:B------:R-:W-:Y:S01]  /*05f0*/  SEL R18, R18, 0x2, P1 ;  /* 0x0000000212127807 */ /* 0x000fe20000800000 */
[----:B------:R-:W-:Y:S01]  /*0600*/  @!P3 IMAD.MOV.U32 R17, RZ, RZ, R9 ;  /* 0x000000ffff11b224 */ /* 0x000fe200078e0009 */
[----:B------:R0:W3:Y:S01]  /*0610*/  @!UP1 SYNCS.EXCH.64 URZ, [UR8+0x78], UR4 ;  /* 0x00007804083f95b2 */ /* 0x0000e20008000100 */
[----:B------:R-:W-:Y:S01]  /*0620*/  NOP ;  /* 0x0000000000007918 */ /* 0x000fe20000000000 */
[----:B0-----:R-:W-:-:S03]  /*0630*/  UIMAD.WIDE.U32 UR4, UR6, UR7, URZ ;  /* 0x00000007060472a5 */ /* 0x001fc6000f8e003f */
[----:B------:R-:W-:Y:S02]  /*0640*/  ULDC UR6, c[0x0][0x14] ;  /* 0x0000050000067ab9 */ /* 0x000fe40000000800 */
[----:B------:R-:W-:Y:S02]  /*0650*/  UIMAD.WIDE.U32 UR36, UR4, UR6, URZ ;  /* 0x00000006042472a5 */ /* 0x000fe4000f8e003f */
[----:B------:R-:W-:-:S04]  /*0660*/  UIMAD UR42, UR5, UR6, URZ ;  /* 0x00000006052a72a4 */ /* 0x000fc8000f8e023f */
[----:B------:R-:W-:Y:S01]  /*0670*/  UIADD3 UR42, UR37, UR42, URZ ;  /* 0x0000002a252a7290 */ /* 0x000fe2000fffe03f */
[----:B---34-:R-:W-:Y:S06]  /*0680*/  BAR.SYNC.DEFER_BLOCKING 0x0 ;  /* 0x0000000000007b1d */ /* 0x018fec0000010000 */
[----:B------:R-:W-:Y:S05]  /*0690*/  @!P2 BRA `(.L_x_3) ;  /* 0x000000680084a947 */ /* 0x000fea0003800000 */
[----:B------:R-:W-:-:S13]  /*06a0*/  ISETP.GT.U32.AND P0, PT, R10, 0x1, PT ;  /* 0x000000010a00780c */ /* 0x000fda0003f04070 */
[----:B------:R-:W-:Y:S05]  /*06b0*/  @P0 EXIT ;  /* 0x000000000000094d */ /* 0x000fea0003800000 */
[----:B------:R-:W-:Y:S01]  /*06c0*/  ULDC.64 UR4, c[0x0][0x650] ;  /* 0x0001940000047ab9 */ /* 0x000fe20000000a00 */
[----:B------:R-:W-:Y:S01]  /*06d0*/  PRMT R0, RZ, 0x7610, R0 ;  /* 0x00007610ff007816 */ /* 0x000fe20000000000 */
[----:B------:R-:W-:Y:S01]  /*06e0*/  IMAD.MOV.U32 R107, RZ, RZ, -0x1 ;  /* 0xffffffffff6b7424 */ /* 0x000fe200078e00ff */
[----:B------:R-:W-:Y:S01]  /*06f0*/  ISETP.GE.U32.AND P0, PT, R16, UR4, PT ;  /* 0x0000000410007c0c */ /* 0x000fe2000bf06070 */
[----:B------:R-:W-:Y:S02]  /*0700*/  IMAD.MOV.U32 R100, RZ, RZ, -0x1 ;  /* 0xffffffffff647424 */ /* 0x000fe400078e00ff */
[----:B------:R-:W-:Y:S01]  /*0710*/  IMAD.MOV.U32 R19, RZ, RZ, -0x1 ;  /* 0xffffffffff137424 */ /* 0x000fe200078e00ff */
[----:B------:R-:W-:-:S13]  /*0720*/  ISETP.GE.U32.AND.EX P0, PT, R17, UR5, PT, P0 ;  /* 0x0000000511007c0c */ /* 0x000fda000bf06100 */
[----:B------:R-:W-:Y:S05]  /*0730*/  @P0 BRA `(.L_x_4) ;  /* 0x0000000400580947 */ /* 0x000fea0003800000 */
[----:B------:R-:W0:Y:S01]  /*0740*/  LDC.64 R20, c[0x0][0x628] ;  /* 0x00018a00ff147b82 */ /* 0x000e220000000a00 */
[----:B------:R-:W-:Y:S02]  /*0750*/  IMAD.MOV.U32 R8, RZ, RZ, R16 ;  /* 0x000000ffff087224 */ /* 0x000fe400078e0010 */
[----:B------:R-:W-:-:S05]  /*0760*/  IMAD.MOV.U32 R9, RZ, RZ, R17 ;  /* 0x000000ffff097224 */ /* 0x000fca00078e0011 */
[----:B------:R-:W1:Y:S08]  /*0770*/  LDC R0, c[0x0][0x630] ;  /* 0x00018c00ff007b82 */ /* 0x000e700000000800 */
[----:B------:R-:W2:Y:S01]  /*0780*/  LDC.64 R22, c[0x0][0x620] ;  /* 0x00018800ff167b82 */ /* 0x000ea20000000a00 */
[----:B0-----:R-:W-:-:S04]  /*0790*/  ISETP.NE.U32.AND P0, PT, R20, RZ, PT ;  /* 0x000000ff1400720c */ /* 0x001fc80003f05070 */
[----:B------:R-:W-:-:S13]  /*07a0*/  ISETP.NE.AND.EX P0, PT, R21, RZ, PT, P0 ;  /* 0x000000ff1500720c */ /* 0x000fda0003f05300 */
[----:B-12---:R-:W-:Y:S05]  /*07b0*/  @!P0 BRA `(.L_x_5) ;  /* 0x0000000000288947 */ /* 0x006fea0003800000 */
[----:B------:R-:W0:Y:S02]  /*07c0*/  LDC R13, c[0x0][0x634] ;  /* 0x00018d00ff0d7b82 */ /* 0x000e240000000800 */
[----:B0-----:R-:W-:-:S05]  /*07d0*/  IADD3 R13, P0, R16, R13, RZ ;  /* 0x0000000d100d7210 */ /* 0x001fca0007f1e0ff */
[----:B------:R-:W-:-:S04]  /*07e0*/  IMAD.X R15, RZ, RZ, R17, P0 ;  /* 0x000000ffff0f7224 */ /* 0x000fc800000e0611 */
[----:B------:R-:W-:-:S04]  /*07f0*/  IMAD.WIDE.U32 R8, R15, R20, RZ ;  /* 0x000000140f087225 */ /* 0x000fc800078e00ff */
[----:B------:R-:W-:-:S04]  /*0800*/  IMAD.WIDE.U32 R10, P0, R13, R21, R8 ;  /* 0x000000150d0a7225 */ /* 0x000fc80007800008 */
[----:B------:R-:W-:-:S04]  /*0810*/  IMAD.WIDE.U32 R8, R13, R20, RZ ;  /* 0x000000140d087225 */ /* 0x000fc800078e00ff */
[----:B------:R-:W-:Y:S01]  /*0820*/  IMAD.X R13, RZ, RZ, RZ, P0 ;  /* 0x000000ffff0d7224 */ /* 0x000fe200000e06ff */
[----:B------:R-:W-:Y:S01]  /*0830*/  IADD3 RZ, P0, R9, R10, RZ ;  /* 0x0000000a09ff7210 */ /* 0x000fe20007f1e0ff */
[----:B------:R-:W-:-:S04]  /*0840*/  IMAD.MOV.U32 R12, RZ, RZ, R11 ;  /* 0x000000ffff0c7224 */ /* 0x000fc800078e000b */
[----:B------:R-:W-:-:S08]  /*0850*/  IMAD.WIDE.U32.X R8, R15, R21, R12, P0 ;  /* 0x000000150f087225 */ /* 0x000fd000000e040c */
.L_x_5:
[-CC-:B------:R-:W-:Y:S01]  /*0860*/  SHF.R.U64 R25, R8, R0.reuse, R9.reuse ;  /* 0x0000000008197219 */ /* 0x180fe20000001209 */
[----:B------:R-:W0:Y:S01]  /*0870*/  LDC R12, c[0x0][0x618] ;  /* 0x00018600ff0c7b82 */ /* 0x000e220000000800 */
[----:B------:R-:W-:Y:S01]  /*0880*/  SHF.R.U32.HI R7, RZ, R0, R9 ;  /* 0x00000000ff077219 */ /* 0x000fe20000011609 */
[----:B------:R-:W-:Y:S01]  /*0890*/  ULDC UR4, c[0x0][0x150] ;  /* 0x0000540000047ab9 */ /* 0x000fe20000000800 */
[----:B------:R-:W-:Y:S02]  /*08a0*/  IADD3 R11, P0, RZ, -R25, RZ ;  /* 0x80000019ff0b7210 */ /* 0x000fe40007f1e0ff */
[----:B------:R-:W-:-:S03]  /*08b0*/  I2FP.F32.U32 R0, R6 ;  /* 0x0000000600007245 */ /* 0x000fc60000201000 */
[----:B------:R-:W1:Y:S01]  /*08c0*/  LDC.64 R30, c[0x0][0x640] ;  /* 0x00019000ff1e7b82 */ /* 0x000e620000000a00 */
[----:B------:R-:W-:Y:S02]  /*08d0*/  IMAD.X R13, RZ, RZ, ~R7, P0 ;  /* 0x000000ffff0d7224 */ /* 0x000fe400000e0e07 */
[----:B------:R-:W-:Y:S01]  /*08e0*/  FMUL R0, R0, UR4 ;  /* 0x0000000400007c20 */ /* 0x000fe20008400000 */
[----:B------:R-:W-:Y:S01]  /*08f0*/  IMAD.WIDE.U32 R8, R11, R22, R16 ;  /* 0x000000160b087225 */ /* 0x000fe200078e0010 */
[----:B------:R-:W-:-:S03]  /*0900*/  ULDC UR4, c[0x0][0x154] ;  /* 0x0000550000047ab9 */ /* 0x000fc60000000800 */
[----:B------:R-:W-:Y:S01]  /*0910*/  IMAD R10, R13, R22, RZ ;  /* 0x000000160d0a7224 */ /* 0x000fe200078e02ff */
[----:B------:R-:W2:Y:S01]  /*0920*/  LDC R7, c[0x0][0x144] ;  /* 0x00005100ff077b82 */ /* 0x000ea20000000800 */
[----:B------:R-:W3:Y:S02]  /*0930*/  F2I.U32.TRUNC.NTZ R0, R0 ;  /* 0x0000000000007305 */ /* 0x000ee4000020f000 */
[----:B------:R-:W-:-:S04]  /*0940*/  IMAD R11, R11, R23, R10 ;  /* 0x000000170b0b7224 */ /* 0x000fc800078e020a */
[----:B------:R-:W-:Y:S01]  /*0950*/  IMAD.IADD R9, R9, 0x1, R11 ;  /* 0x0000000109097824 */ /* 0x000fe200078e020b */
[----:B------:R-:W4:Y:S01]  /*0960*/  LDC R24, c[0x0][0x608] ;  /* 0x00018200ff187b82 */ /* 0x000f220000000800 */
[----:B------:R-:W-:-:S03]  /*0970*/  IMAD.MOV.U32 R11, RZ, RZ, -0x1 ;  /* 0xffffffffff0b7424 */ /* 0x000fc600078e00ff */
[-CC-:B0-----:R-:W-:Y:S02]  /*0980*/  SHF.R.U64 R22, R8, R12.reuse, R9.reuse ;  /* 0x0000000c08167219 */ /* 0x181fe40000001209 */
[----:B------:R-:W-:Y:S02]  /*0990*/  I2FP.F32.U32 R8, R5 ;  /* 0x0000000500087245 */ /* 0x000fe40000201000 */
[----:B------:R-:W0:Y:S01]  /*09a0*/  LDC R28, c[0x0][0x658] ;  /* 0x00019600ff1c7b82 */ /* 0x000e220000000800 */
[----:B-1----:R-:W-:Y:S01]  /*09b0*/  ISETP.NE.U32.AND P0, PT, R30, RZ, PT ;  /* 0x000000ff1e00720c */ /* 0x002fe20003f05070 */
[----:B---3--:R-:W-:Y:S02]  /*09c0*/  IMAD.MOV R10, RZ, RZ, -R0 ;  /* 0x000000ffff0a7224 */ /* 0x008fe400078e0a00 */
[----:B------:R-:W-:Y:S01]  /*09d0*/  FMUL R8, R8, UR4 ;  /* 0x0000000408087c20 */ /* 0x000fe20008400000 */
[----:B------:R-:W-:Y:S02]  /*09e0*/  SHF.R.U32.HI R9, RZ, R12, R9 ;  /* 0x0000000cff097219 */ /* 0x000fe40000011609 */
[----:B------:R-:W-:Y:S01]  /*09f0*/  ISETP.NE.AND.EX P0, PT, R31, RZ, PT, P0 ;  /* 0x000000ff1f00720c */ /* 0x000fe20003f05300 */
[----:B------:R1:W3:Y:S01]  /*0a00*/  F2I.U32.TRUNC.NTZ R15, R8 ;  /* 0x00000008000f7305 */ /* 0x0002e2000020f000 */
[----:B------:R-:W1:Y:S01]  /*0a10*/  LDC R20, c[0x0][0x148] ;  /* 0x00005200ff147b82 */ /* 0x000e620000000800 */
[----:B--2---:R-:W-:-:S07]  /*0a20*/  IMAD R0, R7, R10, R6 ;  /* 0x0000000a07007224 */ /* 0x004fce00078e0206 */
[----:B------:R-:W2:Y:S01]  /*0a30*/  LDC R26, c[0x0][0x600] ;  /* 0x00018000ff1a7b82 */ /* 0x000ea20000000800 */
[-CC-:B----4-:R-:W-:Y:S02]  /*0a40*/  SHF.R.U64 R32, R22, R24.reuse, R9.reuse ;  /* 0x0000001816207219 */ /* 0x190fe40000001209 */
[----:B------:R-:W-:Y:S01]  /*0a50*/  SHF.R.U32.HI R7, RZ, R24, R9 ;  /* 0x00000018ff077219 */ /* 0x000fe20000011609 */
[----:B------:R-:W-:-:S04]  /*0a60*/  IMAD.MOV.U32 R9, RZ, RZ, 0x1 ;  /* 0x00000001ff097424 */ /* 0x000fc800078e00ff */
[----:B------:R-:W4:Y:S01]  /*0a70*/  LDC R21, c[0x0][0x648] ;  /* 0x00019200ff157b82 */ /* 0x000f220000000800 */
[-C--:B0-----:R-:W-:Y:S02]  /*0a80*/  SHF.L.U32 R6, R11, R28.reuse, RZ ;  /* 0x0000001c0b067219 */ /* 0x081fe400000006ff */
[--C-:B------:R-:W-:Y:S02]  /*0a90*/  SHF.R.U64 R24, R32, R28, R7.reuse ;  /* 0x0000001c20187219 */ /* 0x100fe40000001207 */
[----:B------:R-:W-:Y:S02]  /*0aa0*/  LOP3.LUT R13, RZ, R6, RZ, 0x33, !PT ;  /* 0x00000006ff0d7212 */ /* 0x000fe400078e33ff */
[-C--:B------:R-:W-:Y:S01]  /*0ab0*/  SHF.R.U32.HI R7, RZ, R28.reuse, R7 ;  /* 0x0000001cff077219 */ /* 0x080fe20000011607 */
[----:B------:R-:W0:Y:S01]  /*0ac0*/  LDC R23, c[0x0][0x638] ;  /* 0x00018e00ff177b82 */ /* 0x000e220000000800 */
[----:B------:R-:W-:Y:S01]  /*0ad0*/  SHF.L.U32 R12, R9, R28, RZ ;  /* 0x0000001c090c7219 */ /* 0x000fe200000006ff */
[----:B------:R-:W-:-:S06]  /*0ae0*/  IMAD.MOV.U32 R6, RZ, RZ, R24 ;  /* 0x000000ffff067224 */ /* 0x000fcc00078e0018 */
[----:B------:R-:W0:Y:S01]  /*0af0*/  LDC R107, c[0x0][0x610] ;  /* 0x00018400ff6b7b82 */ /* 0x000e220000000800 */
[----:B-1-3--:R-:W-:Y:S05]  /*0b00*/  @!P0 BRA `(.L_x_6) ;  /* 0x0000000000288947 */ /* 0x00afea0003800000 */
[----:B------:R-:W1:Y:S02]  /*0b10*/  LDC R11, c[0x0][0x64c] ;  /* 0x00019300ff0b7b82 */ /* 0x000e640000000800 */
[----:B-1----:R-:W-:-:S05]  /*0b20*/  IADD3 R11, P0, R24, R11, RZ ;  /* 0x0000000b180b7210 */ /* 0x002fca0007f1e0ff */
        /* <DEDUP_REMOVED lines=8> */
.L_x_6:
[----:B----4-:R-:W-:Y:S01]  /*0bb0*/  SHF.R.U64 R6, R6, R21, R7 ;  /* 0x0000001506067219 */ /* 0x010fe20000001207 */
[----:B--2---:R-:W-:Y:S01]  /*0bc0*/  VIADD R7, R26, 0xffffffff ;  /* 0xffffffff1a077836 */ /* 0x004fe20000000000 */
[----:B------:R-:W-:Y:S01]  /*0bd0*/  LOP3.LUT R13, R32, R13, RZ, 0xc0, !PT ;  /* 0x0000000d200d7212 */ /* 0x000fe200078ec0ff */
[----:B------:R-:W-:Y:S02]  /*0be0*/  IMAD.MOV R15, RZ, RZ, -R15 ;  /* 0x000000ffff0f7224 */ /* 0x000fe400078e0a0f */
[----:B------:R-:W-:Y:S02]  /*0bf0*/  IMAD.MOV R8, RZ, RZ, -R6 ;  /* 0x000000ffff087224 */ /* 0x000fe400078e0a06 */
[----:B------:R-:W-:Y:S01]  /*0c00*/  IMAD R13, R12, R6, R13 ;  /* 0x000000060c0d7224 */ /* 0x000fe200078e020d */
[----:B------:R-:W-:Y:S01]  /*0c10*/  LOP3.LUT R6, R22, R7, RZ, 0xc0, !PT ;  /* 0x0000000716067212 */ /* 0x000fe200078ec0ff */
[----:B------:R-:W-:Y:S02]  /*0c20*/  @P3 IMAD R0, R20, R15, R5 ;  /* 0x0000000f14003224 */ /* 0x000fe400078e0205 */
[----:B0-----:R-:W-:-:S02]  /*0c30*/  IMAD R5, R8, R23, R24 ;  /* 0x0000001708057224 */ /* 0x001fc400078e0218 */
[----:B------:R-:W-:Y:S02]  /*0c40*/  IMAD R107, R13, R107, R0 ;  /* 0x0000006b0d6b7224 */ /* 0x000fe400078e0200 */
[----:B------:R-:W-:Y:S02]  /*0c50*/  IMAD R6, R5, R26, R6 ;  /* 0x0000001a05067224 */ /* 0x000fe400078e0206 */
[----:B------:R-:W-:Y:S02]  /*0c60*/  IMAD.MOV.U32 R0, RZ, RZ, 0x1 ;  /* 0x00000001ff007424 */ /* 0x000fe400078e00ff */
[----:B------:R-:W-:Y:S01]  /*0c70*/  IMAD.MOV.U32 R19, RZ, RZ, R25 ;  /* 0x000000ffff137224 */ /* 0x000fe200078e0019 */
[----:B------:R-:W-:Y:S02]  /*0c80*/  SEL R100, R6, R107, !P3 ;  /* 0x0000006b06647207 */ /* 0x000fe40005800000 */
[----:B------:R-:W-:-:S07]  /*0c90*/  SEL R107, R107, R6, !P3 ;  /* 0x000000066b6b7207 */ /* 0x000fce0005800000 */
.L_x_4:
[----:B------:R-:W-:-:S08]  /*0ca0*/  NOP ;  /* 0x0000000000007918 */ /* 0x000fd00000000000 */
[----:B------:R-:W0:Y:S02]  /*0cb0*/  USETMAXREG.TRY_ALLOC.CTAPOOL UP0, 0xe8 ;  /* 0x000000e8000079c8 */ /* 0x000e240008000600 */
[----:B0-----:R-:W-:-:S13]  /*0cc0*/  PLOP3.LUT P0, PT, PT, PT, UP0, 0x80, 0x0 ;  /* 0x000000000000781c */ /* 0x001fda0003f0f008 */
[----:B------:R-:W-:Y:S05]  /*0cd0*/  @!P0 BRA `(.L_x_4) ;  /* 0xfffffffc00f08947 */ /* 0x000fea000383ffff */
[----:B------:R-:W-:Y:S01]  /*0ce0*/  ULDC.64 UR4, c[0x0][0x598] ;  /* 0x0001660000047ab9 */ /* 0x000fe20000000a00 */
[----:B------:R-:W-:Y:S01]  /*0cf0*/  ULDC.64 UR38, c[0x0][0x208] ;  /* 0x0000820000267ab9 */ /* 0x000fe20000000a00 */
[----:B------:R-:W-:-:S04]  /*0d00*/  ISETP.NE.U32.AND P0, PT, RZ, UR4, PT ;  /* 0x00000004ff007c0c */ /* 0x000fc8000bf05070 */
[----:B------:R-:W-:-:S13]  /*0d10*/  ISETP.NE.AND.EX P0, PT, RZ, UR5, PT, P0 ;  /* 0x00000005ff007c0c */ /* 0x000fda000bf05300 */
[----:B------:R-:W-:Y:S05]  /*0d20*/  @!P0 BRA `(.L_x_7) ;  /* 0x00000000001c8947 */ /* 0x000fea0003800000 */
[----:B------:R-:W0:Y:S02]  /*0d30*/  LDC.64 R6, c[0x0][0x598] ;  /* 0x00016600ff067b82 */ /* 0x000e240000000a00 */
[----:B0-----:R-:W2:Y:S02]  /*0d40*/  LDG.E.64 R6, desc[UR38][R6.64] ;  /* 0x0000002606067981 */ /* 0x001ea4000c1e1b00 */
[----:B--2---:R-:W-:-:S04]  /*0d50*/  ISETP.NE.U32.AND P0, PT, R6, RZ, PT ;  /* 0x000000ff0600720c */ /* 0x004fc80003f05070 */
[----:B------:R-:W-:-:S13]  /*0d60*/  ISETP.NE.AND.EX P0, PT, R7, RZ, PT, P0 ;  /* 0x000000ff0700720c */ /* 0x000fda0003f05300 */
[----:B------:R-:W-:Y:S05]  /*0d70*/  @!P0 BRA `(.L_x_7) ;  /* 0x0000000000088947 */ /* 0x000fea0003800000 */
[----:B------:R0:W5:Y:S01]  /*0d80*/  LD.E R88, desc[UR38][R6.64] ;  /* 0x0000002606587980 */ /* 0x000162000c101900 */
[----:B------:R-:W-:Y:S05]  /*0d90*/  BRA `(.L_x_8) ;  /* 0x0000000000247947 */ /* 0x000fea0003800000 */
.L_x_7:
[----:B------:R-:W-:Y:S02]  /*0da0*/  ULDC.64 UR4, c[0x0][0x588] ;  /* 0x0001620000047ab9 */ /* 0x000fe40000000a00 */
[----:B------:R-:W-:-:S04]  /*0db0*/  ISETP.NE.U32.AND P0, PT, RZ, UR4, PT ;  /* 0x00000004ff007c0c */ /* 0x000fc8000bf05070 */
[----:B------:R-:W-:-:S13]  /*0dc0*/  ISETP.NE.AND.EX P0, PT, RZ, UR5, PT, P0 ;  /* 0x00000005ff007c0c */ /* 0x000fda000bf05300 */
[----:B------:R-:W-:Y:S05]  /*0dd0*/  @!P0 BRA `(.L_x_9) ;  /* 0x00000000000c8947 */ /* 0x000fea0003800000 */
[----:B------:R-:W0:Y:S02]  /*0de0*/  LDC.64 R88, c[0x0][0x588] ;  /* 0x00016200ff587b82 */ /* 0x000e240000000a00 */
[----:B0-----:R1:W5:Y:S01]  /*0df0*/  LDG.E R88, desc[UR38][R88.64] ;  /* 0x0000002658587981 */ /* 0x001362000c1e1900 */
[----:B------:R-:W-:Y:S05]  /*0e00*/  BRA `(.L_x_8) ;  /* 0x0000000000087947 */ /* 0x000fea0003800000 */
.L_x_9:
[----:B------:R-:W-:Y:S02]  /*0e10*/  ULDC UR4, c[0x0][0x580] ;  /* 0x0001600000047ab9 */ /* 0x000fe40000000800 */
[----:B------:R-:W-:-:S07]  /*0e20*/  IMAD.U32 R88, RZ, RZ, UR4 ;  /* 0x00000004ff587e24 */ /* 0x000fce000f8e00ff */
.L_x_8:
[----:B------:R-:W-:Y:S02]  /*0e30*/  ULDC.64 UR4, c[0x0][0x5a0] ;  /* 0x0001680000047ab9 */ /* 0x000fe40000000a00 */
[----:B------:R-:W-:-:S04]  /*0e40*/  ISETP.NE.U32.AND P0, PT, RZ, UR4, PT ;  /* 0x00000004ff007c0c */ /* 0x000fc8000bf05070 */
[----:B------:R-:W-:-:S13]  /*0e50*/  ISETP.NE.AND.EX P0, PT, RZ, UR5, PT, P0 ;  /* 0x00000005ff007c0c */ /* 0x000fda000bf05300 */
[----:B------:R-:W-:Y:S05]  /*0e60*/  @!P0 BRA `(.L_x_10) ;  /* 0x00000000001c8947 */ /* 0x000fea0003800000 */
[----:B0-----:R-:W0:Y:S02]  /*0e70*/  LDC.64 R6, c[0x0][0x5a0] ;  /* 0x00016800ff067b82 */ /* 0x001e240000000a00 */
[----:B0-----:R-:W2:Y:S02]  /*0e80*/  LDG.E.64 R6, desc[UR38][R6.64] ;  /* 0x0000002606067981 */ /* 0x001ea4000c1e1b00 */
[----:B--2---:R-:W-:-:S04]  /*0e90*/  ISETP.NE.U32.AND P0, PT, R6, RZ, PT ;  /* 0x000000ff0600720c */ /* 0x004fc80003f05070 */
[----:B------:R-:W-:-:S13]  /*0ea0*/  ISETP.NE.AND.EX P0, PT, R7, RZ, PT, P0 ;  /* 0x000000ff0700720c */ /* 0x000fda0003f05300 */
[----:B------:R-:W-:Y:S05]  /*0eb0*/  @!P0 BRA `(.L_x_10) ;  /* 0x0000000000088947 */ /* 0x000fea0003800000 */
[----:B-1----:R0:W5:Y:S01]  /*0ec0*/  LD.E R89, desc[UR38][R6.64] ;  /* 0x0000002606597980 */ /* 0x002162000c101900 */
[----:B------:R-:W-:Y:S05]  /*0ed0*/  BRA `(.L_x_11) ;  /* 0x0000000000247947 */ /* 0x000fea0003800000 */
.L_x_10:
[----:B------:R-:W-:Y:S02]  /*0ee0*/  ULDC.64 UR4, c[0x0][0x590] ;  /* 0x0001640000047ab9 */ /* 0x000fe40000000a00 */
[----:B------:R-:W-:-:S04]  /*0ef0*/  ISETP.NE.U32.AND P0, PT, RZ, UR4, PT ;  /* 0x00000004ff007c0c */ /* 0x000fc8000bf05070 */
[----:B------:R-:W-:-:S13]  /*0f00*/  ISETP.NE.AND.EX P0, PT, RZ, UR5, PT, P0 ;  /* 0x00000005ff007c0c */ /* 0x000fda000bf05300 */
[----:B------:R-:W-:Y:S05]  /*0f10*/  @!P0 BRA `(.L_x_12) ;  /* 0x00000000000c8947 */ /* 0x000fea0003800000 */
[----:B0-----:R-:W1:Y:S02]  /*0f20*/  LDC.64 R6, c[0x0][0x590] ;  /* 0x00016400ff067b82 */ /* 0x001e640000000a00 */
[----:B-1----:R1:W5:Y:S01]  /*0f30*/  LDG.E R89, desc[UR38][R6.64] ;  /* 0x0000002606597981 */ /* 0x002362000c1e1900 */
[----:B------:R-:W-:Y:S05]  /*0f40*/  BRA `(.L_x_11) ;  /* 0x0000000000087947 */ /* 0x000fea0003800000 */
.L_x_12:
[----:B------:R-:W-:Y:S02]  /*0f50*/  ULDC UR4, c[0x0][0x584] ;  /* 0x0001610000047ab9 */ /* 0x000fe40000000800 */
[----:B-1----:R-:W-:-:S07]  /*0f60*/  IMAD.U32 R89, RZ, RZ, UR4 ;  /* 0x00000004ff597e24 */ /* 0x002fce000f8e00ff */
.L_x_11:
[----:B------:R-:W-:-:S13]  /*0f70*/  LOP3.LUT P0, RZ, R0, 0xff, RZ, 0xc0, !PT ;  /* 0x000000ff00ff7812 */ /* 0x000fda000780c0ff */
[----:B------:R-:W-:Y:S05]  /*0f80*/  @!P0 EXIT ;  /* 0x000000000000894d */ /* 0x000fea0003800000 */
[----:B------:R-:W2:Y:S01]  /*0f90*/  LDC R91, c[0x0][0x658] ;  /* 0x00019600ff5b7b82 */ /* 0x000ea20000000800 */
[----:B------:R-:W-:Y:S01]  /*0fa0*/  ULDC.64 UR6, c[0x0][0x288] ;  /* 0x0000a20000067ab9 */ /* 0x000fe20000000a00 */
[----:B------:R-:W-:Y:S01]  /*0fb0*/  LOP3.LUT R14, R14, 0x1, RZ, 0xc0, !PT ;  /* 0x000000010e0e7812 */ /* 0x000fe200078ec0ff */
[----:B------:R-:W-:Y:S01]  /*0fc0*/  UIADD3 UR4, UR7, 0x1f, URZ ;  /* 0x0000001f07047890 */ /* 0x000fe2000fffe03f */
[----:B------:R-:W-:Y:S01]  /*0fd0*/  SHF.R.U32.HI R0, RZ, 0x2, R3 ;  /* 0x00000002ff007819 */ /* 0x000fe20000011603 */
[----:B------:R-:W-:Y:S01]  /*0fe0*/  IMAD.U32 R5, RZ, RZ, UR6 ;  /* 0x00000006ff057e24 */ /* 0x000fe2000f8e00ff */
[----:B------:R-:W-:Y:S01]  /*0ff0*/  SHF.R.U32.HI R4, RZ, 0x1, R4 ;  /* 0x00000001ff047819 */ /* 0x000fe20000011604 */
[----:B------:R-:W-:Y:S01]  /*1000*/  USHF.R.S32.HI UR5, URZ, 0x1f, UR4 ;  /* 0x0000001f3f057899 */ /* 0x000fe20008011404 */
[----:B------:R-:W3:Y:S01]  /*1010*/  LDC.64 R94, c[0x0][0x5c8] ;  /* 0x00017200ff5e7b82 */ /* 0x000ee20000000a00 */
[----:B------:R-:W-:Y:S01]  /*1020*/  LOP3.LUT R90, R3, 0x3, RZ, 0xc0, !PT ;  /* 0x00000003035a7812 */ /* 0x000fe200078ec0ff */
[----:B01----:R-:W-:Y:S01]  /*1030*/  IMAD.SHL.U32 R7, R14, 0x40, RZ ;  /* 0x000000400e077824 */ /* 0x003fe200078e00ff */
[----:B------:R-:W-:Y:S01]  /*1040*/  LOP3.LUT R0, R0, 0x7, RZ, 0xc0, !PT ;  /* 0x0000000700007812 */ /* 0x000fe200078ec0ff */
[----:B------:R-:W-:Y:S01]  /*1050*/  ULEA.HI UR5, UR5, UR4, URZ, 0x5 ;  /* 0x0000000405057291 */ /* 0x000fe2000f8f283f */
[----:B------:R-:W-:Y:S01]  /*1060*/  LOP3.LUT R23, R4, 0x30, RZ, 0xc0, !PT ;  /* 0x0000003004177812 */ /* 0x000fe200078ec0ff */
[----:B------:R-:W-:Y:S01]  /*1070*/  IMAD R90, R90, -0x2, R5 ;  /* 0xfffffffe5a5a7824 */ /* 0x000fe200078e0205 */
[--C-:B------:R-:W-:Y:S01]  /*1080*/  LOP3.LUT R22, R7, 0x40, R0.reuse, 0xe2, !PT ;  /* 0x0000004007167812 */ /* 0x100fe200078ee200 */
[----:B------:R-:W-:Y:S01]  /*1090*/  USHF.R.S32.HI UR43, URZ, 0x5, UR5 ;  /* 0x000000053f2b7899 */ /* 0x000fe20008011405 */
[----:B------:R-:W-:Y:S01]  /*10a0*/  IADD3 R5, RZ, -R23, -R0 ;  /* 0x80000017ff057210 */ /* 0x000fe20007ffe800 */
[----:B------:R-:W-:Y:S01]  /*10b0*/  IMAD.MOV.U32 R0, RZ, RZ, -0x1 ;  /* 0xffffffffff007424 */ /* 0x000fe200078e00ff */
[C---:B------:R-:W-:Y:S01]  /*10c0*/  LOP3.LUT R97, R3.reuse, 0x80, RZ, 0xc0, !PT ;  /* 0x0000008003617812 */ /* 0x040fe200078ec0ff */
[----:B------:R-:W-:Y:S01]  /*10d0*/  IMAD.MOV.U32 R4, RZ, RZ, 0x1 ;  /* 0x00000001ff047424 */ /* 0x000fe200078e00ff */
[----:B------:R-:W-:Y:S01]  /*10e0*/  UISETP.LT.AND UP0, UPT, UR43, 0x1, UPT ;  /* 0x000000012b00788c */ /* 0x000fe2000bf01270 */
[----:B------:R-:W-:Y:S01]  /*10f0*/  IMAD R5, R14, -0x40, R5 ;  /* 0xffffffc00e057824 */ /* 0x000fe200078e0205 */
[----:B------:R-:W-:Y:S01]  /*1100*/  ULDC UR4, c[0x0][0x284] ;  /* 0x0000a10000047ab9 */ /* 0x000fe20000000800 */
[----:B--2---:R-:W-:Y:S01]  /*1110*/  SHF.L.U32 R0, R0, R91, RZ ;  /* 0x0000005b00007219 */ /* 0x004fe200000006ff */
[----:B------:R-:W-:Y:S01]  /*1120*/  USEL UR44, UR43, 0x1, UP0 ;  /* 0x000000012b2c7887 */ /* 0x000fe20008000000 */
[----:B------:R-:W-:Y:S01]  /*1130*/  LOP3.LUT R22, R22, R23, RZ, 0xfc, !PT ;  /* 0x0000001716167212 */ /* 0x000fe200078efcff */
[----:B------:R-:W-:Y:S01]  /*1140*/  IMAD.SHL.U32 R96, R3, 0x2, RZ ;  /* 0x0000000203607824 */ /* 0x000fe200078e00ff */
[----:B------:R-:W-:Y:S01]  /*1150*/  SHF.L.U32 R91, R4, R91, RZ ;  /* 0x0000005b045b7219 */ /* 0x000fe200000006ff */
[----:B------:R-:W-:Y:S01]  /*1160*/  VIADD R99, R5, UR4 ;  /* 0x0000000405637c36 */ /* 0x000fe20008000000 */
[----:B------:R-:W-:Y:S01]  /*1170*/  LOP3.LUT R112, R18, 0x1, RZ, 0xfc, !PT ;  /* 0x0000000112707812 */ /* 0x000fe200078efcff */
[----:B------:R-:W-:Y:S01]  /*1180*/  IMAD.MOV.U32 R23, RZ, RZ, RZ ;  /* 0x000000ffff177224 */ /* 0x000fe200078e00ff */
[C-C-:B---3--:R-:W-:Y:S01]  /*1190*/  SHF.L.U64.HI R92, R94.reuse, 0x7, R95.reuse ;  /* 0x000000075e5c7819 */ /* 0x148fe2000001025f */
[----:B------:R-:W-:Y:S01]  /*11a0*/  UIADD3 UR44, UR43, -UR44, URZ ;  /* 0x8000002c2b2c7290 */ /* 0x000fe2000fffe03f */
[C---:B------:R-:W-:Y:S01]  /*11b0*/  SHF.L.U64.HI R93, R94.reuse, 0x3, R95 ;  /* 0x000000035e5d7819 */ /* 0x040fe2000001025f */
[C---:B------:R-:W-:Y:S01]  /*11c0*/  IMAD.SHL.U32 R95, R94.reuse, 0x80, RZ ;  /* 0x000000805e5f7824 */ /* 0x040fe200078e00ff */
[----:B------:R-:W-:Y:S01]  /*11d0*/  SHF.R.U32.HI R97, RZ, 0x7, R97 ;  /* 0x00000007ff617819 */ /* 0x000fe20000011661 */
[----:B------:R-:W-:Y:S01]  /*11e0*/  IMAD.SHL.U32 R94, R94, 0x8, RZ ;  /* 0x000000085e5e7824 */ /* 0x000fe200078e00ff */
[----:B------:R-:W-:Y:S01]  /*11f0*/  LOP3.LUT R98, RZ, R0, RZ, 0x33, !PT ;  /* 0x00000000ff627212 */ /* 0x000fe200078e33ff */
[----:B------:R-:W-:Y:S01]  /*1200*/  UMOV UR40, URZ ;  /* 0x0000003f00287c82 */ /* 0x000fe20008000000 */
[----:B------:R-:W-:-:S05]  /*1210*/  UMOV UR41, URZ ;  /* 0x0000003f00297c82 */ /* 0x000fca0008000000 */
.L_x_156:
[----:B0-----:R-:W0:Y:S01]  /*1220*/  SHFL.IDX PT, R0, R97, RZ, 0x1f ;  /* 0x00001fff61007589 */ /* 0x001e2200000e0000 */
[----:B-1----:R-:W1:Y:S01]  /*1230*/  S2UR UR7, SR_CgaCtaId ;  /* 0x00000000000779c3 */ /* 0x002e620000008800 */
[----:B------:R-:W-:Y:S01]  /*1240*/  UMOV UR6, 0x400 ;  /* 0x0000040000067882 */ /* 0x000fe20000000000 */
[----:B0-----:R-:W-:Y:S01]  /*1250*/  R2UR UR4, R0 ;  /* 0x00000000000472ca */ /* 0x001fe200000e0000 */
[----:B-1----:R-:W-:-:S12]  /*1260*/  ULEA UR46, UR7, UR6, 0x18 ;  /* 0x00000006072e7291 */ /* 0x002fd8000f8ec03f */
[----:B------:R-:W-:-:S04]  /*1270*/  ULEA.HI UR5, UR4, UR4, URZ, 0x1 ;  /* 0x0000000404057291 */ /* 0x000fc8000f8f083f */
[----:B------:R-:W-:-:S04]  /*1280*/  ULOP3.LUT UR5, UR5, 0xffffe, URZ, 0xc0, !UPT ;  /* 0x000ffffe05057892 */ /* 0x000fc8000f8ec03f */
[----:B------:R-:W-:-:S03]  /*1290*/  UIADD3 UR5, UR4, -UR5, URZ ;  /* 0x8000000504057290 */ /* 0x000fc6000fffe03f */
[----:B------:R-:W-:Y:S01]  /*12a0*/  ULDC UR4, c[0x0][0x28c] ;  /* 0x0000a30000047ab9 */ /* 0x000fe20000000800 */
[----:B------:R-:W-:Y:S01]  /*12b0*/  ULEA UR5, UR5, UR46, 0xc ;  /* 0x0000002e05057291 */ /* 0x000fe2000f8e603f */
[----:B------:R-:W-:-:S03]  /*12c0*/  ISETP.LT.AND P0, PT, RZ, UR4, PT ;  /* 0x00000004ff007c0c */ /* 0x000fc6000bf01270 */
[----:B------:R-:W-:-:S04]  /*12d0*/  UIADD3 UR5, UR5, 0x180, URZ ;  /* 0x0000018005057890 */ /* 0x000fc8000fffe03f */
[----:B------:R-:W-:-:S04]  /*12e0*/  USHF.R.U32.HI UR5, URZ, 0x4, UR5 ;  /* 0x000000043f057899 */ /* 0x000fc80008011605 */
[----:B------:R-:W-:-:S04]  /*12f0*/  ULOP3.LUT UR5, UR5, 0x3fff, URZ, 0xc0, !UPT ;  /* 0x00003fff05057892 */ /* 0x000fc8000f8ec03f */
[----:B------:R-:W-:Y:S01]  /*1300*/  ULOP3.LUT UR45, UR5, 0x10000, URZ, 0xfc, !UPT ;  /* 0x00010000052d7892 */ /* 0x000fe2000f8efc3f */
[----:B--2345:R-:W-:Y:S11]  /*1310*/  @P0 BRA `(.L_x_13) ;  /* 0x0000000000400947 */ /* 0x03cff60003800000 */
[----:B------:R-:W-:Y:S01]  /*1320*/  MOV R0, 0x0 ;  /* 0x0000000000007802 */ /* 0x000fe20000000f00 */
[----:B------:R-:W-:Y:S01]  /*1330*/  ULDC.64 UR4, c[0x4][0x68] ;  /* 0x01001a0000047ab9 */ /* 0x000fe20000000a00 */
[----:B------:R-:W-:Y:S01]  /*1340*/  ULDC.64 UR6, c[0x4][0x8] ;  /* 0x0100020000067ab9 */ /* 0x000fe20000000a00 */
[----:B------:R-:W-:Y:S01]  /*1350*/  IMAD.U32 R4, RZ, RZ, UR4 ;  /* 0x00000004ff047e24 */ /* 0x000fe2000f8e00ff */
[----:B------:R0:W1:Y:S01]  /*1360*/  LDC.64 R14, c[0x4][R0] ;  /* 0x01000000000e7b82 */ /* 0x0000620000000a00 */
[----:B------:R-:W-:Y:S01]  /*1370*/  IMAD.U32 R5, RZ, RZ, UR5 ;  /* 0x00000005ff057e24 */ /* 0x000fe2000f8e00ff */
[----:B------:R-:W-:Y:S01]  /*1380*/  ULDC.64 UR4, c[0x4][0x70] ;  /* 0x01001c0000047ab9 */ /* 0x000fe20000000a00 */
[----:B------:R-:W-:Y:S02]  /*1390*/  IMAD.U32 R10, RZ, RZ, UR6 ;  /* 0x00000006ff0a7e24 */ /* 0x000fe4000f8e00ff */
[----:B------:R-:W-:Y:S02]  /*13a0*/  IMAD.U32 R6, RZ, RZ, UR4 ;  /* 0x00000004ff067e24 */ /* 0x000fe4000f8e00ff */
[----:B------:R-:W-:-:S02]  /*13b0*/  IMAD.U32 R7, RZ, RZ, UR5 ;  /* 0x00000005ff077e24 */ /* 0x000fc4000f8e00ff */
[----:B------:R-:W-:Y:S02]  /*13c0*/  IMAD.U32 R11, RZ, RZ, UR7 ;  /* 0x00000007ff0b7e24 */ /* 0x000fe4000f8e00ff */
[----:B------:R-:W-:Y:S02]  /*13d0*/  IMAD.MOV.U32 R8, RZ, RZ, 0x1e1 ;  /* 0x000001e1ff087424 */ /* 0x000fe400078e00ff */
[----:B------:R-:W-:Y:S02]  /*13e0*/  IMAD.MOV.U32 R12, RZ, RZ, 0x1 ;  /* 0x00000001ff0c7424 */ /* 0x000fe400078e00ff */
[----:B0-----:R-:W-:-:S07]  /*13f0*/  IMAD.MOV.U32 R13, RZ, RZ, RZ ;  /* 0x000000ffff0d7224 */ /* 0x001fce00078e00ff */
[----:B------:R-:W-:-:S07]  /*1400*/  LEPC R20, `(.L_x_13) ;  /* 0x000000001014794e */ /* 0x000fce0000000000 */
[----:B-1---5:R-:W-:Y:S05]  /*1410*/  CALL.ABS.NOINC R14 ;  /* 0x000000000e007343 */ /* 0x022fea0003c00000 */
.L_x_13:
[----:B------:R-:W-:-:S13]  /*1420*/  ISETP.NE.AND P0, PT, R112, 0x3, PT ;  /* 0x000000037000780c */ /* 0x000fda0003f05270 */
[----:B------:R-:W-:Y:S05]  /*1430*/  @!P0 BRA `(.L_x_14) ;  /* 0x0000000000048947 */ /* 0x000fea0003800000 */
[----:B------:R-:W-:Y:S01]  /*1440*/  BPT.TRAP 0x1 ;  /* 0x000000040000795c */ /* 0x000fe20000300000 */
.L_x_14:
[----:B------:R-:W-:Y:S02]  /*1450*/  IMAD.U32 R3, RZ, RZ, UR41 ;  /* 0x00000029ff037e24 */ /* 0x000fe4000f8e00ff */
[----:B------:R-:W-:-:S03]  /*1460*/  IMAD.U32 R0, RZ, RZ, UR40 ;  /* 0x00000028ff007e24 */ /* 0x000fc6000f8e00ff */
[----:B------:R-:W-:Y:S02]  /*1470*/  LEA R3, R3, UR46, 0x3 ;  /* 0x0000002e03037c11 */ /* 0x000fe4000f8e18ff */
[----:B------:R-:W-:-:S04]  /*1480*/  SHF.L.U32 R0, R0, 0x1f, RZ ;  /* 0x0000001f00007819 */ /* 0x000fc800000006ff */
[----:B------:R0:W1:Y:S01]  /*1490*/  SYNCS.PHASECHK.TRANS64.TRYWAIT P1, [R3+URZ], R0 ;  /* 0x00000000030075a7 */ /* 0x000062000802017f */
[----:B------:R-:W-:Y:S05]  /*14a0*/  @!P0 BRA `(.L_x_15) ;  /* 0x0000000000048947 */ /* 0x000fea0003800000 */
[----:B------:R-:W-:Y:S01]  /*14b0*/  BPT.TRAP 0x1 ;  /* 0x000000040000795c */ /* 0x000fe20000300000 */
.L_x_15:
[----:B------:R-:W-:-:S05]  /*14c0*/  IMAD.U32 R4, RZ, RZ, UR44 ;  /* 0x0000002cff047e24 */ /* 0x000fca000f8e00ff */
[----:B------:R-:W-:Y:S01]  /*14d0*/  ISETP.GE.AND P2, PT, R4, 0x1, PT ;  /* 0x000000010400780c */ /* 0x000fe20003f46270 */
[----:B-1----:R-:W-:-:S12]  /*14e0*/  @P1 BRA `(.L_x_16) ;  /* 0x0000000000081947 */ /* 0x002fd80003800000 */
[----:B------:R-:W1:Y:S02]  /*14f0*/  SYNCS.PHASECHK.TRANS64.TRYWAIT P1, [R3+URZ], R0 ;  /* 0x00000000030075a7 */ /* 0x000e64000802017f */
[----:B-1----:R-:W-:Y:S05]  /*1500*/  @!P1 BRA `(.L_x_17) ;  /* 0x0000007000a09947 */ /* 0x002fea0003800000 */
.L_x_16:
[----:B------:R-:W-:Y:S05]  /*1510*/  WARPSYNC.ALL ;  /* 0x0000000000007948 */ /* 0x000fea0003800000 */
[----:B------:R-:W-:Y:S01]  /*1520*/  UIADD3 UR4, UR46, 0x18180, URZ ;  /* 0x000181802e047890 */ /* 0x000fe2000fffe03f */
[----:B------:R-:W-:Y:S01]  /*1530*/  WARPGROUP.ARRIVE ;  /* 0x00000000000079c5 */ /* 0x000fe20000000000 */
[----:B------:R-:W-:Y:S02]  /*1540*/  ULEA UR10, UR41, UR45, 0xa ;  /* 0x0000002d290a7291 */ /* 0x000fe4000f8e503f */
[----:B------:R-:W-:Y:S01]  /*1550*/  USHF.R.U32.HI UR4, URZ, 0x4, UR4 ;  /* 0x000000043f047899 */ /* 0x000fe20008011604 */
[----:B------:R-:W-:Y:S01]  /*1560*/  UMOV UR5, 0x80000020 ;  /* 0x8000002000057882 */ /* 0x000fe20000000000 */
[----:B------:R-:W-:-:S02]  /*1570*/  UMOV UR7, 0x80000020 ;  /* 0x8000002000077882 */ /* 0x000fc40000000000 */
[----:B------:R-:W-:Y:S02]  /*1580*/  ULOP3.LUT UR4, UR4, 0x3fff, URZ, 0xc0, !UPT ;  /* 0x00003fff04047892 */ /* 0x000fe4000f8ec03f */
[----:B------:R-:W-:Y:S02]  /*1590*/  UIADD3 UR11, UR10, 0x200, URZ ;  /* 0x000002000a0b7890 */ /* 0x000fe4000fffe03f */
[----:B------:R-:W-:-:S03]  /*15a0*/  ULOP3.LUT UR8, UR4, 0x10000, URZ, 0xfc, !UPT ;  /* 0x0001000004087892 */ /* 0x000fc6000f8efc3f */
[----:B------:R-:W-:Y:S01]  /*15b0*/  UMOV UR4, UR10 ;  /* 0x0000000a00047c82 */ /* 0x000fe20008000000 */
[----:B------:R-:W-:-:S07]  /*15c0*/  ULEA UR9, UR41, UR8, 0x8 ;  /* 0x0000000829097291 */ /* 0x000fce000f8e403f */
[----:B------:R-:W-:Y:S02]  /*15d0*/  UMOV UR6, UR9 ;  /* 0x0000000900067c82 */ /* 0x000fe40008000000 */
[----:B------:R-:W-:Y:S01]  /*15e0*/  HGMMA.64x64x16.F32.BF16 R56, gdesc[UR4], RZ, !UPT, gsb0 ;  /* 0x00e00000043879f0 */ /* 0x000fe2000c0018ff */
[----:B------:R-:W-:Y:S01]  /*15f0*/  UMOV UR4, UR11 ;  /* 0x0000000b00047c82 */ /* 0x000fe20008000000 */
[----:B------:R-:W-:Y:S01]  /*1600*/  UMOV UR5, 0x80000020 ;  /* 0x8000002000057882 */ /* 0x000fe20000000000 */
[----:B------:R-:W-:Y:S02]  /*1610*/  WARPGROUP.DEPBAR.LE gsb0, 0x0 ;  /* 0x00008000000079c5 */ /* 0x000fe40000010000 */
[----:B------:R-:W-:-:S06]  /*1620*/  WARPGROUP.ARRIVE ;  /* 0x00000000000079c5 */ /* 0x000fcc0000000000 */
[----:B------:R-:W-:Y:S01]  /*1630*/  HGMMA.64x64x16.F32.BF16 R24, gdesc[UR4], RZ, !UPT, gsb0 ;  /* 0x00e00000041879f0 */ /* 0x000fe2000c0018ff */
[----:B------:R-:W-:Y:S02]  /*1640*/  UIADD3 UR4, UR10, 0x2, URZ ;  /* 0x000000020a047890 */ /* 0x000fe4000fffe03f */
[----:B------:R-:W-:Y:S01]  /*1650*/  UIADD3 UR6, UR9, 0x2, URZ ;  /* 0x0000000209067890 */ /* 0x000fe2000fffe03f */
[----:B------:R-:W-:Y:S01]  /*1660*/  UMOV UR5, 0x80000020 ;  /* 0x8000002000057882 */ /* 0x000fe20000000000 */
[----:B------:R-:W-:Y:S01]  /*1670*/  UMOV UR7, 0x80000020 ;  /* 0x8000002000077882 */ /* 0x000fe20000000000 */
[----:B------:R-:W-:Y:S01]  /*1680*/  UIADD3 UR10, UR10, 0x202, URZ ;  /* 0x000002020a0a7890 */ /* 0x000fe2000fffe03f */
[----:B------:R-:W-:Y:S02]  /*1690*/  WARPGROUP.DEPBAR.LE gsb0, 0x0 ;  /* 0x00008000000079c5 */ /* 0x000fe40000010000 */
[----:B------:R-:W-:-:S06]  /*16a0*/  WARPGROUP.ARRIVE ;  /* 0x00000000000079c5 */ /* 0x000fcc0000000000 */
[----:B------:R-:W-:Y:S01]  /*16b0*/  HGMMA.64x64x16.F32.BF16 R56, gdesc[UR4], R56, gsb0 ;  /* 0x00e00000043879f0 */ /* 0x000fe20008001838 */
[----:B------:R-:W-:Y:S01]  /*16c0*/  UMOV UR4, UR10 ;  /* 0x0000000a00047c82 */ /* 0x000fe20008000000 */
[----:B------:R-:W-:Y:S01]  /*16d0*/  UMOV UR5, 0x80000020 ;  /* 0x8000002000057882 */ /* 0x000fe20000000000 */
[----:B------:R-:W-:Y:S02]  /*16e0*/  WARPGROUP.DEPBAR.LE gsb0, 0x0 ;  /* 0x00008000000079c5 */ /* 0x000fe40000010000 */
[----:B------:R-:W-:-:S06]  /*16f0*/  WARPGROUP.ARRIVE ;  /* 0x00000000000079c5 */ /* 0x000fcc0000000000 */
[----:B------:R-:W-:Y:S03]  /*1700*/  HGMMA.64x64x16.F32.BF16 R24, gdesc[UR4], R24, gsb0 ;  /* 0x00e00000041879f0 */ /* 0x000fe60008001818 */
[----:B------:R-:W-:Y:S02]  /*1710*/  WARPGROUP.DEPBAR.LE gsb0, 0x0 ;  /* 0x00008000000079c5 */ /* 0x000fe40000010000 */
[----:B------:R-:W-:Y:S05]  /*1720*/  @!P2 BRA `(.L_x_18) ;  /* 0x000000040014a947 */ /* 0x000fea0003800000 */
[----:B------:R-:W-:Y:S01]  /*1730*/  UIADD3 UR4, UR41, 0x1, URZ ;  /* 0x0000000129047890 */ /* 0x000fe2000fffe03f */
[----:B01----:R-:W-:Y:S01]  /*1740*/  IMAD.U32 R0, RZ, RZ, UR44 ;  /* 0x0000002cff007e24 */ /* 0x003fe2000f8e00ff */
[----:B------:R-:W-:Y:S02]  /*1750*/  UMOV UR10, UR41 ;  /* 0x00000029000a7c82 */ /* 0x000fe40008000000 */
[----:B------:R-:W-:-:S04]  /*1760*/  UISETP.NE.AND UP0, UPT, UR4, 0x6, UPT ;  /* 0x000000060400788c */ /* 0x000fc8000bf05270 */
[----:B------:R-:W-:Y:S02]  /*1770*/  USEL UR5, URZ, 0x1, UP0 ;  /* 0x000000013f057887 */ /* 0x000fe40008000000 */
[----:B------:R-:W-:Y:S02]  /*1780*/  USEL UR9, UR4, URZ, UP0 ;  /* 0x0000003f04097287 */ /* 0x000fe40008000000 */
[----:B------:R-:W-:-:S06]  /*1790*/  ULOP3.LUT UR5, UR40, UR5, URZ, 0x3c, !UPT ;  /* 0x0000000528057292 */ /* 0x000fcc000f8e3c3f */
[----:B------:R-:W-:-:S07]  /*17a0*/  IMAD.U32 R5, RZ, RZ, UR5 ;  /* 0x00000005ff057e24 */ /* 0x000fce000f8e00ff */
.L_x_25:
[----:B01----:R-:W-:Y:S05]  /*17b0*/  @!P0 BRA `(.L_x_19) ;  /* 0x0000000000048947 */ /* 0x003fea0003800000 */
[----:B------:R-:W-:Y:S01]  /*17c0*/  BPT.TRAP 0x1 ;  /* 0x000000040000795c */ /* 0x000fe20000300000 */
.L_x_19:
[----:B------:R-:W0:Y:S01]  /*17d0*/  S2UR UR5, SR_CgaCtaId ;  /* 0x00000000000579c3 */ /* 0x000e220000008800 */
[----:B------:R-:W-:Y:S01]  /*17e0*/  UMOV UR4, 0x400 ;  /* 0x0000040000047882 */ /* 0x000fe20000000000 */
[----:B------:R-:W-:Y:S01]  /*17f0*/  SHF.L.U32 R3, R5, 0x1f, RZ ;  /* 0x0000001f05037819 */ /* 0x000fe200000006ff */
[----:B0-----:R-:W-:-:S04]  /*1800*/  ULEA UR14, UR5, UR4, 0x18 ;  /* 0x00000004050e7291 */ /* 0x001fc8000f8ec03f */
[----:B------:R-:W-:-:S09]  /*1810*/  ULEA UR4, UR9, UR14, 0x3 ;  /* 0x0000000e09047291 */ /* 0x000fd2000f8e183f */
[----:B------:R0:W1:Y:S01]  /*1820*/  SYNCS.PHASECHK.TRANS64.TRYWAIT P1, [UR4], R3 ;  /* 0x00000003ff0075a7 */ /* 0x0000620008020144 */
[----:B------:R-:W-:Y:S05]  /*1830*/  @!P0 BRA `(.L_x_20) ;  /* 0x0000000000048947 */ /* 0x000fea0003800000 */
[----:B------:R-:W-:Y:S01]  /*1840*/  BPT.TRAP 0x1 ;  /* 0x000000040000795c */ /* 0x000fe20000300000 */
.L_x_20:
[----:B-1----:R-:W-:Y:S05]  /*1850*/  @P1 BRA `(.L_x_21) ;  /* 0x0000000000081947 */ /* 0x002fea0003800000 */
[----:B------:R-:W1:Y:S02]  /*1860*/  SYNCS.PHASECHK.TRANS64.TRYWAIT P1, [UR4], R3 ;  /* 0x00000003ff0075a7 */ /* 0x000e640008020144 */
[----:B-1----:R-:W-:Y:S05]  /*1870*/  @!P1 BRA `(.L_x_22) ;  /* 0x0000006c00d89947 */ /* 0x002fea0003800000 */
.L_x_21:
[----:B------:R-:W-:Y:S01]  /*1880*/  ULEA UR11, UR9, UR8, 0x8 ;  /* 0x00000008090b7291 */ /* 0x000fe2000f8e403f */
[----:B------:R-:W-:Y:S01]  /*1890*/  WARPGROUP.ARRIVE ;  /* 0x00000000000079c5 */ /* 0x000fe20000000000 */
[----:B------:R-:W-:Y:S01]  /*18a0*/  ULEA UR12, UR9, UR45, 0xa ;  /* 0x0000002d090c7291 */ /* 0x000fe2000f8e503f */
[----:B------:R-:W-:Y:S01]  /*18b0*/  UMOV UR7, 0x80000020 ;  /* 0x8000002000077882 */ /* 0x000fe20000000000 */
[----:B------:R-:W-:Y:S02]  /*18c0*/  UMOV UR5, 0x80000020 ;  /* 0x8000002000057882 */ /* 0x000fe40000000000 */
[----:B------:R-:W-:Y:S01]  /*18d0*/  UIADD3 UR13, UR12, 0x200, URZ ;  /* 0x000002000c0d7890 */ /* 0x000fe2000fffe03f */
[----:B------:R-:W-:Y:S02]  /*18e0*/  UMOV UR6, UR11 ;  /* 0x0000000b00067c82 */ /* 0x000fe40008000000 */
[----:B------:R-:W-:Y:S02]  /*18f0*/  UMOV UR4, UR12 ;  /* 0x0000000c00047c82 */ /* 0x000fe40008000000 */
[----:B------:R-:W-:Y:S01]  /*1900*/  HGMMA.64x64x16.F32.BF16 R56, gdesc[UR4], R56, gsb0 ;  /* 0x00e00000043879f0 */ /* 0x000fe20008001838 */
[----:B------:R-:W-:Y:S01]  /*1910*/  UMOV UR5, 0x80000020 ;  /* 0x8000002000057882 */ /* 0x000fe20000000000 */
[----:B------:R-:W-:Y:S01]  /*1920*/  UMOV UR4, UR13 ;  /* 0x0000000d00047c82 */ /* 0x000fe20008000000 */
[----:B------:R-:W-:-:S02]  /*1930*/  WARPGROUP.DEPBAR.LE gsb0, 0x0 ;  /* 0x00008000000079c5 */ /* 0x000fc40000010000 */
[----:B------:R-:W-:-:S06]  /*1940*/  WARPGROUP.ARRIVE ;  /* 0x00000000000079c5 */ /* 0x000fcc0000000000 */
[----:B------:R-:W-:Y:S01]  /*1950*/  HGMMA.64x64x16.F32.BF16 R24, gdesc[UR4], R24, gsb0 ;  /* 0x00e00000041879f0 */ /* 0x000fe20008001818 */
        /* <DEDUP_REMOVED lines=15> */
[----:B------:R-:W-:Y:S01]  /*1a50*/  BPT.TRAP 0x1 ;  /* 0x000000040000795c */ /* 0x000fe20000300000 */
.L_x_23:
[----:B------:R-:W-:Y:S01]  /*1a60*/  ULEA UR4, UR10, UR14, 0x3 ;  /* 0x0000000e0a047291 */ /* 0x000fe2000f8e183f */
[----:B------:R-:W-:-:S03]  /*1a70*/  ISETP.GT.U32.AND P1, PT, R18, 0x1, PT ;  /* 0x000000011200780c */ /* 0x000fc60003f24070 */
[----:B------:R-:W-:-:S04]  /*1a80*/  UIADD3 UR4, UR4, 0x30, URZ ;  /* 0x0000003004047890 */ /* 0x000fc8000fffe03f */
[----:B------:R-:W-:-:S09]  /*1a90*/  UPRMT UR4, URZ, 0x654, UR4 ;  /* 0x000006543f047896 */ /* 0x000fd20008000004 */
[----:B------:R-:W-:Y:S01]  /*1aa0*/  SYNCS.ARRIVE.TRANS64.RED.A1T0 RZ, [UR4], RZ ;  /* 0x000000ffffff79a7 */ /* 0x000fe20008100404 */
[----:B------:R-:W-:Y:S05]  /*1ab0*/  @P1 BRA `(.L_x_24) ;  /* 0x0000000000041947 */ /* 0x000fea0003800000 */
[----:B------:R-:W-:Y:S01]  /*1ac0*/  BPT.TRAP 0x1 ;  /* 0x000000040000795c */ /* 0x000fe20000300000 */
.L_x_24:
[----:B------:R-:W-:Y:S01]  /*1ad0*/  UIADD3 UR9, UR9, 0x1, URZ ;  /* 0x0000000109097890 */ /* 0x000fe2000fffe03f */
[C---:B------:R-:W-:Y:S01]  /*1ae0*/  ISETP.GT.AND P1, PT, R0.reuse, 0x1, PT ;  /* 0x000000010000780c */ /* 0x040fe20003f24270 */
[----:B------:R-:W-:Y:S01]  /*1af0*/  UIADD3 UR10, UR10, 0x1, URZ ;  /* 0x000000010a0a7890 */ /* 0x000fe2000fffe03f */
[----:B------:R-:W-:Y:S01]  /*1b00*/  VIADD R0, R0, 0xffffffff ;  /* 0xffffffff00007836 */ /* 0x000fe20000000000 */
[----:B------:R-:W-:Y:S02]  /*1b10*/  UISETP.NE.AND UP0, UPT, UR9, 0x6, UPT ;  /* 0x000000060900788c */ /* 0x000fe4000bf05270 */
[----:B------:R-:W-:Y:S02]  /*1b20*/  UISETP.NE.AND UP1, UPT, UR10, 0x6, UPT ;  /* 0x000000060a00788c */ /* 0x000fe4000bf25270 */
[----:B------:R-:W-:Y:S02]  /*1b30*/  USEL UR4, URZ, 0x1, UP0 ;  /* 0x000000013f047887 */ /* 0x000fe40008000000 */
[----:B------:R-:W-:-:S02]  /*1b40*/  USEL UR9, UR9, URZ, UP0 ;  /* 0x0000003f09097287 */ /* 0x000fc40008000000 */
[----:B------:R-:W-:Y:S02]  /*1b50*/  USEL UR10, UR10, URZ, UP1 ;  /* 0x0000003f0a0a7287 */ /* 0x000fe40008800000 */
[----:B------:R-:W-:Y:S01]  /*1b60*/  LOP3.LUT R5, R5, UR4, RZ, 0x3c, !PT ;  /* 0x0000000405057c12 */ /* 0x000fe2000f8e3cff */
[----:B------:R-:W-:Y:S09]  /*1b70*/  @P1 BRA `(.L_x_25) ;  /* 0xfffffffc000c1947 */ /* 0x000ff2000383ffff */
.L_x_18:
[----:B01----:R-:W0:Y:S02]  /*1b80*/  LDC R0, c[0x0][0x28c] ;  /* 0x0000a300ff007b82 */ /* 0x003e240000000800 */
[----:B0-----:R-:W-:-:S13]  /*1b90*/  ISETP.GE.AND P1, PT, R0, 0x1, PT ;  /* 0x000000010000780c */ /* 0x001fda0003f26270 */
[----:B------:R-:W-:Y:S05]  /*1ba0*/  @!P1 BRA `(.L_x_26) ;  /* 0x0000000000409947 */ /* 0x000fea0003800000 */
[----:B------:R-:W-:Y:S05]  /*1bb0*/  @!P0 BRA `(.L_x_27) ;  /* 0x0000000000048947 */ /* 0x000fea0003800000 */
[----:B------:R-:W-:Y:S01]  /*1bc0*/  BPT.TRAP 0x1 ;  /* 0x000000040000795c */ /* 0x000fe20000300000 */
.L_x_27:
[----:B------:R-:W0:Y:S01]  /*1bd0*/  S2UR UR7, SR_CgaCtaId ;  /* 0x00000000000779c3 */ /* 0x000e220000008800 */
[----:B------:R-:W-:Y:S01]  /*1be0*/  UIADD3 UR6, UR44, UR41, URZ ;  /* 0x000000292c067290 */ /* 0x000fe2000fffe03f */
[----:B------:R-:W-:-:S03]  /*1bf0*/  ISETP.GT.U32.AND P0, PT, R18, 0x1, PT ;  /* 0x000000011200780c */ /* 0x000fc60003f04070 */
[----:B------:R-:W-:-:S04]  /*1c00*/  UIMAD.WIDE.U32 UR4, UR6, -0x55555555, URZ ;  /* 0xaaaaaaab060478a5 */ /* 0x000fc8000f8e003f */
[----:B------:R-:W-:-:S03]  /*1c10*/  USHF.R.U32.HI UR4, URZ, 0x2, UR5 ;  /* 0x000000023f047899 */ /* 0x000fc60008011605 */
[----:B------:R-:W-:Y:S01]  /*1c20*/  UMOV UR5, 0x400 ;  /* 0x0000040000057882 */ /* 0x000fe20000000000 */
[----:B------:R-:W-:Y:S02]  /*1c30*/  UIMAD UR6, UR4, -0x6, UR6 ;  /* 0xfffffffa040678a4 */ /* 0x000fe4000f8e0206 */
[----:B0-----:R-:W-:-:S04]  /*1c40*/  ULEA UR5, UR7, UR5, 0x18 ;  /* 0x0000000507057291 */ /* 0x001fc8000f8ec03f */
[----:B------:R-:W-:-:S04]  /*1c50*/  ULEA UR6, UR6, UR5, 0x3 ;  /* 0x0000000506067291 */ /* 0x000fc8000f8e183f */
[----:B------:R-:W-:-:S04]  /*1c60*/  UIADD3 UR6, UR6, 0x30, URZ ;  /* 0x0000003006067890 */ /* 0x000fc8000fffe03f */
[----:B------:R-:W-:-:S09]  /*1c70*/  UPRMT UR6, URZ, 0x654, UR6 ;  /* 0x000006543f067896 */ /* 0x000fd20008000006 */
[----:B------:R-:W-:Y:S01]  /*1c80*/  SYNCS.ARRIVE.TRANS64.RED.A1T0 RZ, [UR6], RZ ;  /* 0x000000ffffff79a7 */ /* 0x000fe20008100406 */
[----:B------:R-:W-:Y:S05]  /*1c90*/  @P0 BRA `(.L_x_26) ;  /* 0x0000000000040947 */ /* 0x000fea0003800000 */
[----:B------:R-:W-:Y:S01]  /*1ca0*/  BPT.TRAP 0x1 ;  /* 0x000000040000795c */ /* 0x000fe20000300000 */
.L_x_26:
[----:B------:R-:W-:Y:S01]  /*1cb0*/  IMAD.SHL.U32 R3, R100, 0x40, RZ ;  /* 0x0000004064037824 */ /* 0x000fe200078e00ff */
[----:B------:R-:W-:Y:S01]  /*1cc0*/  UIADD3 UR41, UR43, UR41, URZ ;  /* 0x000000292b297290 */ /* 0x000fe2000fffe03f */
[----:B------:R-:W-:Y:S01]  /*1cd0*/  SHF.R.S32.HI R21, RZ, 0x1f, R19 ;  /* 0x0000001fff157819 */ /* 0x000fe20000011413 */
[----:B------:R-:W-:Y:S01]  /*1ce0*/  ULDC UR7, c[0x0][0x288] ;  /* 0x0000a20000077ab9 */ /* 0x000fe20000000800 */
[----:B------:R-:W-:Y:S01]  /*1cf0*/  IMAD.SHL.U32 R6, R107, 0x100, RZ ;  /* 0x000001006b067824 */ /* 0x000fe200078e00ff */
[C---:B------:R-:W-:Y:S01]  /*1d00*/  LOP3.LUT R8, R3.reuse, 0x6, R96, 0xf8, !PT ;  /* 0x0000000603087812 */ /* 0x040fe200078ef860 */
[----:B------:R-:W-:Y:S01]  /*1d10*/  UISETP.GT.U32.AND UP0, UPT, UR41, 0x5, UPT ;  /* 0x000000052900788c */ /* 0x000fe2000bf04070 */
[----:B------:R-:W-:Y:S01]  /*1d20*/  ISETP.GE.AND P0, PT, R3, UR7, PT ;  /* 0x0000000703007c0c */ /* 0x000fe2000bf06270 */
[----:B------:R-:W-:Y:S01]  /*1d30*/  ULDC.64 UR4, c[0x0][0x5d0] ;  /* 0x0001740000047ab9 */ /* 0x000fe20000000a00 */
[----:B------:R-:W-:Y:S01]  /*1d40*/  SHF.R.S32.HI R9, RZ, 0x1f, R8 ;  /* 0x0000001fff097819 */ /* 0x000fe20000011408 */
[----:B------:R-:W-:Y:S01]  /*1d50*/  ULDC UR10, c[0x0][0x284] ;  /* 0x0000a100000a7ab9 */ /* 0x000fe20000000800 */
[----:B------:R-:W-:Y:S01]  /*1d60*/  IMAD R0, R21, UR4, RZ ;  /* 0x0000000415007c24 */ /* 0x000fe2000f8e02ff */
[----:B------:R-:W-:Y:S01]  /*1d70*/  UISETP.LT.U32.AND UP0, UPT, UR43, 0x6, UP0 ;  /* 0x000000062b00788c */ /* 0x000fe20008701070 */
[----:B------:R-:W-:Y:S01]  /*1d80*/  ISETP.GE.OR P0, PT, R6, UR10, P0 ;  /* 0x0000000a06007c0c */ /* 0x000fe20008706670 */
[----:B------:R-:W-:Y:S01]  /*1d90*/  UISETP.GE.U32.AND UP1, UPT, UR43, 0x6, UPT ;  /* 0x000000062b00788c */ /* 0x000fe2000bf26070 */
[C---:B------:R-:W-:Y:S01]  /*1da0*/  IMAD R7, R19.reuse, UR5, R0 ;  /* 0x0000000513077c24 */ /* 0x040fe2000f8e0200 */
[----:B------:R-:W-:Y:S01]  /*1db0*/  USEL UR6, URZ, 0x1, !UP0 ;  /* 0x000000013f067887 */ /* 0x000fe2000c000000 */
[----:B------:R-:W-:Y:S01]  /*1dc0*/  IMAD.WIDE.U32 R4, R19, UR4, R8 ;  /* 0x0000000413047c25 */ /* 0x000fe2000f8e0008 */
[----:B------:R-:W-:Y:S01]  /*1dd0*/  UIMAD.WIDE.U32 UR4, UR41, -0x55555555, URZ ;  /* 0xaaaaaaab290478a5 */ /* 0x000fe2000f8e003f */
[----:B------:R-:W-:-:S02]  /*1de0*/  ULDC.64 UR8, c[0x0][0x5c8] ;  /* 0x0001720000087ab9 */ /* 0x000fc40000000a00 */
[----:B------:R-:W-:Y:S01]  /*1df0*/  IMAD.WIDE R106, R107, 0x100, R22 ;  /* 0x000001006b6a7825 */ /* 0x000fe200078e0216 */
[----:B------:R-:W-:Y:S02]  /*1e00*/  USHF.R.U32.HI UR4, URZ, 0x2, UR5 ;  /* 0x000000023f047899 */ /* 0x000fe40008011605 */
[----:B------:R-:W-:Y:S01]  /*1e10*/  ULOP3.LUT UR40, UR40, UR6, URZ, 0x3c, !UPT ;  /* 0x0000000628287292 */ /* 0x000fe2000f8e3c3f */
[----:B------:R-:W-:Y:S01]  /*1e20*/  IMAD R11, R107, UR8, RZ ;  /* 0x000000086b0b7c24 */ /* 0x000fe2000f8e02ff */
[----:B------:R-:W-:Y:S01]  /*1e30*/  UIMAD UR41, UR4, -0x6, UR41 ;  /* 0xfffffffa042978a4 */ /* 0x000fe2000f8e0229 */
[----:B------:R-:W-:Y:S01]  /*1e40*/  IMAD.IADD R5, R5, 0x1, R7 ;  /* 0x0000000105057824 */ /* 0x000fe200078e0207 */
[----:B------:R-:W-:Y:S01]  /*1e50*/  @UP1 ULOP3.LUT UR40, UR40, 0x1, UR4, 0x78, !UPT ;  /* 0x0000000128281892 */ /* 0x000fe2000f8e7804 */
[C---:B------:R-:W-:Y:S02]  /*1e60*/  IMAD R11, R106.reuse, UR9, R11 ;  /* 0x000000096a0b7c24 */ /* 0x040fe4000f8e020b */
[----:B------:R-:W-:-:S04]  /*1e70*/  IMAD.WIDE.U32 R110, R106, UR8, R4 ;  /* 0x000000086a6e7c25 */ /* 0x000fc8000f8e0004 */
[----:B------:R-:W-:Y:S01]  /*1e80*/  IMAD.MOV.U32 R0, RZ, RZ, -0x1 ;  /* 0xffffffffff007424 */ /* 0x000fe200078e00ff */
[----:B------:R-:W-:Y:S06]  /*1e90*/  @P0 BRA `(.L_x_28) ;  /* 0x0000004c00000947 */ /* 0x000fec0003800000 */
[----:B-----5:R-:W-:Y:S01]  /*1ea0*/  FSETP.NEU.AND P1, PT, R89, RZ, PT ;  /* 0x000000ff5900720b */ /* 0x020fe20003f2d000 */
[----:B------:R-:W-:Y:S01]  /*1eb0*/  IMAD.IADD R4, R90, 0x1, -R3 ;  /* 0x000000015a047824 */ /* 0x000fe200078e0a03 */
[----:B------:R-:W-:Y:S01]  /*1ec0*/  BSSY B0, `(.L_x_28) ;  /* 0x00004bd000007945 */ /* 0x000fe20003800000 */
[----:B------:R-:W-:Y:S02]  /*1ed0*/  IMAD.IADD R3, R99, 0x1, -R6 ;  /* 0x0000000163037824 */ /* 0x000fe400078e0a06 */
[----:B------:R-:W-:Y:S01]  /*1ee0*/  IMAD.IADD R103, R111, 0x1, R11 ;  /* 0x000000016f677824 */ /* 0x000fe200078e020b */
[----:B------:R-:W-:-:S04]  /*1ef0*/  ISETP.GT.AND P6, PT, R4, RZ, PT ;  /* 0x000000ff0400720c */ /* 0x000fc80003fc4270 */
[----:B------:R-:W-:-:S03]  /*1f00*/  ISETP.GT.AND P0, PT, R3, RZ, P6 ;  /* 0x000000ff0300720c */ /* 0x000fc60003704270 */
[----:B------:R-:W-:Y:S10]  /*1f10*/  @!P1 BRA `(.L_x_29) ;  /* 0x0000003400709947 */ /* 0x000ff40003800000 */
[----:B------:R-:W0:Y:S01]  /*1f20*/  LDC.64 R14, c[0x0][0x5b8] ;  /* 0x00016e00ff0e7b82 */ /* 0x000e220000000a00 */
[----:B------:R-:W-:-:S07]  /*1f30*/  ULDC.64 UR4, c[0x0][0x5c0] ;  /* 0x0001700000047ab9 */ /* 0x000fce0000000a00 */
[----:B------:R-:W1:Y:S08]  /*1f40*/  LDC.64 R104, c[0x0][0x5b0] ;  /* 0x00016c00ff687b82 */ /* 0x000e700000000a00 */
[----:B------:R-:W2:Y:S01]  /*1f50*/  LDC.64 R12, c[0x0][0x5a8] ;  /* 0x00016a00ff0c7b82 */ /* 0x000ea20000000a00 */
[-C--:B0-----:R-:W-:Y:S02]  /*1f60*/  IMAD R6, R21, R14.reuse, RZ ;  /* 0x0000000e15067224 */ /* 0x081fe400078e02ff */
[----:B------:R-:W-:-:S04]  /*1f70*/  IMAD.WIDE.U32 R20, R19, R14, R8 ;  /* 0x0000000e13147225 */ /* 0x000fc800078e0008 */
[----:B------:R-:W-:Y:S02]  /*1f80*/  IMAD R113, R19, R15, R6 ;  /* 0x0000000f13717224 */ /* 0x000fe400078e0206 */
[-C--:B-1----:R-:W-:Y:S02]  /*1f90*/  IMAD R5, R107, R104.reuse, RZ ;  /* 0x000000686b057224 */ /* 0x082fe400078e02ff */
[----:B------:R-:W-:Y:S02]  /*1fa0*/  IMAD.IADD R101, R21, 0x1, R113 ;  /* 0x0000000115657824 */ /* 0x000fe400078e0271 */
[----:B------:R-:W-:Y:S02]  /*1fb0*/  IMAD.MOV.U32 R100, RZ, RZ, R20 ;  /* 0x000000ffff647224 */ /* 0x000fe400078e0014 */
[C---:B------:R-:W-:Y:S02]  /*1fc0*/  IMAD R117, R106.reuse, R105, R5 ;  /* 0x000000696a757224 */ /* 0x040fe400078e0205 */
[----:B------:R-:W-:-:S04]  /*1fd0*/  IMAD.WIDE.U32 R6, R106, R104, R100 ;  /* 0x000000686a067225 */ /* 0x000fc800078e0064 */
[----:B------:R-:W-:Y:S01]  /*1fe0*/  IMAD.IADD R5, R7, 0x1, R117 ;  /* 0x0000000107057824 */ /* 0x000fe200078e0275 */
[----:B--2---:R-:W-:-:S04]  /*1ff0*/  LEA R10, P1, R6, R12, 0x1 ;  /* 0x0000000c060a7211 */ /* 0x004fc800078208ff */
[----:B------:R-:W-:-:S05]  /*2000*/  LEA.HI.X R11, R6, R13, R5, 0x1, P1 ;  /* 0x0000000d060b7211 */ /* 0x000fca00008f0c05 */
[----:B------:R-:W2:Y:S01]  /*2010*/  @P0 LDG.E.LTC128B.U16 R5, desc[UR38][R10.64] ;  /* 0x000000260a050981 */ /* 0x000ea2000c1e1520 */
[----:B------:R-:W-:Y:S01]  /*2020*/  ISETP.GT.AND P4, PT, R4, 0x1, PT ;  /* 0x000000010400780c */ /* 0x000fe20003f84270 */
[----:B------:R-:W-:Y:S01]  /*2030*/  IMAD.WIDE.U32 R6, R106, R104, R8 ;  /* 0x000000686a067225 */ /* 0x000fe200078e0008 */
[----:B------:R-:W-:Y:S01]  /*2040*/  BSSY B1, `(.L_x_30) ;  /* 0x0000013000017945 */ /* 0x000fe20003800000 */
[----:B------:R-:W-:Y:S02]  /*2050*/  SHF.L.U64.HI R111, R104, 0x3, R105 ;  /* 0x00000003686f7819 */ /* 0x000fe40000010269 */
[----:B------:R-:W-:Y:S01]  /*2060*/  IMAD.IADD R7, R117, 0x1, R7 ;  /* 0x0000000175077824 */ /* 0x000fe200078e0207 */
[----:B------:R-:W-:Y:S01]  /*2070*/  P2R R116, PR, RZ, 0x10 ;  /* 0x00000010ff747803 */ /* 0x000fe20000000000 */
[----:B------:R-:W-:-:S04]  /*2080*/  IMAD.WIDE.U32 R108, R19, R14, R6 ;  /* 0x0000000e136c7225 */ /* 0x000fc800078e0006 */
[----:B------:R-:W-:Y:S01]  /*2090*/  IMAD.IADD R7, R113, 0x1, R109 ;  /* 0x0000000171077824 */ /* 0x000fe200078e026d */
[----:B------:R-:W-:-:S04]  /*20a0*/  LEA R6, P2, R108, R12, 0x1 ;  /* 0x0000000c6c067211 */ /* 0x000fc800078408ff */
[----:B------:R-:W-:Y:S01]  /*20b0*/  LEA.HI.X R7, R108, R13, R7, 0x1, P2 ;  /* 0x0000000d6c077211 */ /* 0x000fe200010f0c07 */
[----:B--2---:R-:W-:-:S04]  /*20c0*/  IMAD.U32 R102, R5, 0x10000, RZ ;  /* 0x0001000005667824 */ /* 0x004fc800078e00ff */
[----:B------:R-:W-:Y:S01]  /*20d0*/  FMUL R15, R102, R89 ;  /* 0x00000059660f7220 */ /* 0x000fe20000400000 */
[----:B------:R-:W-:-:S03]  /*20e0*/  LEA R102, P1, R110, UR4, 0x1 ;  /* 0x000000046e667c11 */ /* 0x000fc6000f8208ff */
[----:B------:R-:W-:Y:S01]  /*20f0*/  FFMA R15, R56, R88, R15 ;  /* 0x00000058380f7223 */ /* 0x000fe2000000000f */
[----:B------:R-:W-:Y:S01]  /*2100*/  LEA.HI.X R103, R110, UR5, R103, 0x1, P1 ;  /* 0x000000056e677c11 */ /* 0x000fe200088f0c67 */
[----:B------:R-:W-:Y:S01]  /*2110*/  IMAD.SHL.U32 R110, R104, 0x8, RZ ;  /* 0x00000008686e7824 */ /* 0x000fe200078e00ff */
[----:B------:R-:W-:Y:S02]  /*2120*/  ISETP.GT.AND P1, PT, R3, RZ, P4 ;  /* 0x000000ff0300720c */ /* 0x000fe40002724270 */
[----:B------:R-:W-:-:S05]  /*2130*/  F2FP.BF16.F32.PACK_AB R15, RZ, R15 ;  /* 0x0000000fff0f723e */ /* 0x000fca00000010ff */
[----:B------:R0:W-:Y:S06]  /*2140*/  @P0 STG.E.U16 desc[UR38][R102.64], R15 ;  /* 0x0000000f66000986 */ /* 0x0001ec000c101526 */
[----:B------:R-:W-:Y:S05]  /*2150*/  @!P1 BRA `(.L_x_31) ;  /* 0x0000000000049947 */ /* 0x000fea0003800000 */
[----:B------:R1:W5:Y:S02]  /*2160*/  LDG.E.LTC128B.U16 R5, desc[UR38][R6.64+0x2] ;  /* 0x0000022606057981 */ /* 0x000364000c1e1520 */
.L_x_31:
[----:B------:R-:W-:Y:S05]  /*2170*/  BSYNC B1 ;  /* 0x0000000000017941 */ /* 0x000fea0003800000 */
.L_x_30:
[----:B-----5:R-:W-:Y:S01]  /*2180*/  IMAD.U32 R10, R5, 0x10000, RZ ;  /* 0x00010000050a7824 */ /* 0x020fe200078e00ff */
[----:B------:R-:W-:Y:S01]  /*2190*/  ISETP.GT.AND P0, PT, R3, 0x8, P6 ;  /* 0x000000080300780c */ /* 0x000fe20003704270 */
[----:B------:R-:W-:Y:S01]  /*21a0*/  IMAD.WIDE.U32 R114, R106, R104, R110 ;  /* 0x000000686a727225 */ /* 0x000fe200078e006e */
[----:B0-----:R-:W-:-:S03]  /*21b0*/  PRMT R15, R5, 0x7610, R15 ;  /* 0x00007610050f7816 */ /* 0x001fc6000000000f */
[----:B------:R-:W-:Y:S01]  /*21c0*/  FMUL R10, R10, R89 ;  /* 0x000000590a0a7220 */ /* 0x000fe20000400000 */
[----:B------:R-:W-:Y:S01]  /*21d0*/  IMAD.IADD R117, R117, 0x1, R115 ;  /* 0x0000000175757824 */ /* 0x000fe200078e0273 */
[----:B------:R-:W-:Y:S02]  /*21e0*/  IADD3 R11, P2, R20, R114, RZ ;  /* 0x00000072140b7210 */ /* 0x000fe40007f5e0ff */
[----:B------:R-:W-:-:S03]  /*21f0*/  FFMA R57, R57, R88, R10 ;  /* 0x0000005839397223 */ /* 0x000fc6000000000a */
[----:B------:R-:W-:Y:S01]  /*2200*/  IMAD.X R56, R117, 0x1, R101, P2 ;  /* 0x0000000175387824 */ /* 0x000fe200010e0665 */
[C---:B------:R-:W-:Y:S02]  /*2210*/  LEA R10, P2, R11.reuse, R12, 0x1 ;  /* 0x0000000c0b0a7211 */ /* 0x040fe400078408ff */
[----:B------:R-:W-:Y:S02]  /*2220*/  F2FP.BF16.F32.PACK_AB R57, RZ, R57 ;  /* 0x00000039ff39723e */ /* 0x000fe400000010ff */
[----:B------:R-:W-:Y:S01]  /*2230*/  LEA.HI.X R11, R11, R13, R56, 0x1, P2 ;  /* 0x0000000d0b0b7211 */ /* 0x000fe200010f0c38 */
[----:B------:R-:W-:Y:S01]  /*2240*/  @P1 IMAD.MOV.U32 R56, RZ, RZ, R102 ;  /* 0x000000ffff381224 */ /* 0x000fe200078e0066 */
[----:B------:R-:W-:Y:S01]  /*2250*/  PRMT R109, R57, 0x7610, R109 ;  /* 0x00007610396d7816 */ /* 0x000fe2000000006d */
[----:B------:R-:W-:-:S05]  /*2260*/  @P1 IMAD.MOV.U32 R57, RZ, RZ, R103 ;  /* 0x000000ffff391224 */ /* 0x000fca00078e0067 */
[----:B------:R0:W-:Y:S04]  /*2270*/  @P1 STG.E.U16 desc[UR38][R56.64+0x2], R109 ;  /* 0x0000026d38001986 */ /* 0x0001e8000c101526 */
[----:B------:R-:W2:Y:S01]  /*2280*/  @P0 LDG.E.LTC128B.U16 R15, desc[UR38][R10.64] ;  /* 0x000000260a0f0981 */ /* 0x000ea2000c1e1520 */
[----:B------:R-:W-:Y:S01]  /*2290*/  IADD3 R114, P1, R8, R114, RZ ;  /* 0x0000007208727210 */ /* 0x000fe20007f3e0ff */
[----:B------:R-:W-:Y:S01]  /*22a0*/  BSSY B1, `(.L_x_32) ;  /* 0x0000012000017945 */ /* 0x000fe20003800000 */
[----:B------:R-:W-:-:S03]  /*22b0*/  SHF.L.U64.HI R119, R94, 0x1, R93 ;  /* 0x000000015e777819 */ /* 0x000fc6000001025d */
[----:B------:R-:W-:Y:S01]  /*22c0*/  IMAD.X R115, R9, 0x1, R117, P1 ;  /* 0x0000000109737824 */ /* 0x000fe200008e0675 */
[----:B------:R-:W-:Y:S01]  /*22d0*/  ISETP.GT.AND P1, PT, R3, 0x8, P4 ;  /* 0x000000080300780c */ /* 0x000fe20002724270 */
[----:B------:R-:W-:Y:S02]  /*22e0*/  IMAD.SHL.U32 R117, R94, 0x2, RZ ;  /* 0x000000025e757824 */ /* 0x000fe400078e00ff */
[----:B------:R-:W-:-:S04]  /*22f0*/  IMAD.WIDE.U32 R114, R19, R14, R114 ;  /* 0x0000000e13727225 */ /* 0x000fc800078e0072 */
[----:B0-----:R-:W-:Y:S01]  /*2300*/  IMAD.IADD R57, R113, 0x1, R115 ;  /* 0x0000000171397824 */ /* 0x001fe200078e0273 */
[----:B------:R-:W-:-:S04]  /*2310*/  LEA R56, P3, R114, R12, 0x1 ;  /* 0x0000000c72387211 */ /* 0x000fc800078608ff */
[----:B------:R-:W-:Y:S01]  /*2320*/  LEA.HI.X R57, R114, R13, R57, 0x1, P3 ;  /* 0x0000000d72397211 */ /* 0x000fe200018f0c39 */
[----:B--2---:R-:W-:-:S04]  /*2330*/  IMAD.U32 R108, R15, 0x10000, RZ ;  /* 0x000100000f6c7824 */ /* 0x004fc800078e00ff */
[----:B------:R-:W-:Y:S01]  /*2340*/  FMUL R5, R108, R89 ;  /* 0x000000596c057220 */ /* 0x000fe20000400000 */
[----:B------:R-:W-:-:S03]  /*2350*/  IADD3 R108, P2, R117, R102, RZ ;  /* 0x00000066756c7210 */ /* 0x000fc60007f5e0ff */
[----:B------:R-:W-:Y:S02]  /*2360*/  FFMA R5, R58, R88, R5 ;  /* 0x000000583a057223 */ /* 0x000fe40000000005 */
[----:B------:R-:W-:-:S03]  /*2370*/  IMAD.X R109, R119, 0x1, R103, P2 ;  /* 0x00000001776d7824 */ /* 0x000fc600010e0667 */
[----:B------:R-:W-:-:S05]  /*2380*/  F2FP.BF16.F32.PACK_AB R5, RZ, R5 ;  /* 0x00000005ff05723e */ /* 0x000fca00000010ff */
[----:B------:R0:W-:Y:S01]  /*2390*/  @P0 STG.E.U16 desc[UR38][R108.64], R5 ;  /* 0x000000056c000986 */ /* 0x0001e2000c101526 */
[----:B------:R-:W-:Y:S05]  /*23a0*/  @!P1 BRA `(.L_x_33) ;  /* 0x0000000000049947 */ /* 0x000fea0003800000 */
[----:B------:R2:W5:Y:S02]  /*23b0*/  LDG.E.LTC128B.U16 R15, desc[UR38][R56.64+0x2] ;  /* 0x00000226380f7981 */ /* 0x000564000c1e1520 */
.L_x_33:
[----:B------:R-:W-:Y:S05]  /*23c0*/  BSYNC B1 ;  /* 0x0000000000017941 */ /* 0x000fea0003800000 */
.L_x_32:
[----:B-----5:R-:W-:Y:S01]  /*23d0*/  IMAD.U32 R10, R15, 0x10000, RZ ;  /* 0x000100000f0a7824 */ /* 0x020fe200078e00ff */
[----:B------:R-:W-:Y:S01]  /*23e0*/  ISETP.GT.AND P4, PT, R4, 0x8, PT ;  /* 0x000000080400780c */ /* 0x000fe20003f84270 */
[----:B------:R-:W-:Y:S01]  /*23f0*/  IMAD.MOV.U32 R58, RZ, RZ, R108 ;  /* 0x000000ffff3a7224 */ /* 0x000fe200078e006c */
[----:B------:R-:W-:Y:S01]  /*2400*/  BSSY B1, `(.L_x_34) ;  /* 0x000000b000017945 */ /* 0x000fe20003800000 */
[----:B------:R-:W-:Y:S01]  /*2410*/  FMUL R10, R10, R89 ;  /* 0x000000590a0a7220 */ /* 0x000fe20000400000 */
[----:B------:R-:W-:Y:S02]  /*2420*/  ISETP.GT.AND P0, PT, R3, RZ, P4 ;  /* 0x000000ff0300720c */ /* 0x000fe40002704270 */
[----:B------:R-:W-:Y:S01]  /*2430*/  P2R R115, PR, RZ, 0x10 ;  /* 0x00000010ff737803 */ /* 0x000fe20000000000 */
[----:B------:R-:W-:Y:S01]  /*2440*/  FFMA R10, R59, R88, R10 ;  /* 0x000000583b0a7223 */ /* 0x000fe2000000000a */
[----:B------:R-:W-:Y:S01]  /*2450*/  IMAD.MOV.U32 R59, RZ, RZ, R109 ;  /* 0x000000ffff3b7224 */ /* 0x000fe200078e006d */
[----:B------:R-:W-:-:S03]  /*2460*/  PRMT R114, R15, 0x7610, R114 ;  /* 0x000076100f727816 */ /* 0x000fc60000000072 */
[----:B------:R-:W-:-:S05]  /*2470*/  F2FP.BF16.F32.PACK_AB R10, RZ, R10 ;  /* 0x0000000aff0a723e */ /* 0x000fca00000010ff */
[----:B------:R3:W-:Y:S01]  /*2480*/  @P1 STG.E.U16 desc[UR38][R58.64+0x2], R10 ;  /* 0x0000020a3a001986 */ /* 0x0007e2000c101526 */
[----:B------:R-:W-:Y:S05]  /*2490*/  @!P0 BRA `(.L_x_35) ;  /* 0x0000000000048947 */ /* 0x000fea0003800000 */
[----:B------:R4:W5:Y:S02]  /*24a0*/  LDG.E.LTC128B.U16 R114, desc[UR38][R6.64+0x10] ;  /* 0x0000102606727981 */ /* 0x000964000c1e1520 */
.L_x_35:
[----:B------:R-:W-:Y:S05]  /*24b0*/  BSYNC B1 ;  /* 0x0000000000017941 */ /* 0x000fea0003800000 */
.L_x_34:
[----:B---3-5:R-:W-:Y:S01]  /*24c0*/  IMAD.U32 R10, R114, 0x10000, RZ ;  /* 0x00010000720a7824 */ /* 0x028fe200078e00ff */
[C---:B0-----:R-:W-:Y:S01]  /*24d0*/  SHF.L.U64.HI R5, R95.reuse, 0x1, R92 ;  /* 0x000000015f057819 */ /* 0x041fe2000001025c */
[----:B------:R-:W-:Y:S01]  /*24e0*/  IMAD.SHL.U32 R15, R95, 0x2, RZ ;  /* 0x000000025f0f7824 */ /* 0x000fe200078e00ff */
[----:B------:R-:W-:Y:S01]  /*24f0*/  ISETP.GT.AND P3, PT, R4, 0x9, PT ;  /* 0x000000090400780c */ /* 0x000fe20003f64270 */
[----:B------:R-:W-:Y:S01]  /*2500*/  FMUL R11, R10, R89 ;  /* 0x000000590a0b7220 */ /* 0x000fe20000400000 */
[----:B------:R-:W-:Y:S02]  /*2510*/  BSSY B1, `(.L_x_36) ;  /* 0x000000a000017945 */ /* 0x000fe40003800000 */
[----:B------:R-:W-:Y:S01]  /*2520*/  IADD3 R10, P1, P2, R15, R102, R117 ;  /* 0x000000660f0a7210 */ /* 0x000fe20007a3e075 */
[----:B------:R-:W-:Y:S01]  /*2530*/  FFMA R60, R60, R88, R11 ;  /* 0x000000583c3c7223 */ /* 0x000fe2000000000b */
[----:B------:R-:W-:Y:S02]  /*2540*/  P2R R117, PR, RZ, 0x8 ;  /* 0x00000008ff757803 */ /* 0x000fe40000000000 */
[----:B------:R-:W-:-:S02]  /*2550*/  IADD3.X R11, R5, R103, R119, P1, P2 ;  /* 0x00000067050b7210 */ /* 0x000fc40000fe4477 */
[----:B------:R-:W-:Y:S02]  /*2560*/  F2FP.BF16.F32.PACK_AB R60, RZ, R60 ;  /* 0x0000003cff3c723e */ /* 0x000fe400000010ff */
[----:B------:R-:W-:-:S03]  /*2570*/  ISETP.GT.AND P1, PT, R3, RZ, P3 ;  /* 0x000000ff0300720c */ /* 0x000fc60001f24270 */
[----:B------:R0:W-:Y:S10]  /*2580*/  @P0 STG.E.U16 desc[UR38][R102.64+0x10], R60 ;  /* 0x0000103c66000986 */ /* 0x0001f4000c101526 */
[----:B------:R-:W-:Y:S05]  /*2590*/  @!P1 BRA `(.L_x_37) ;  /* 0x0000000000049947 */ /* 0x000fea0003800000 */
[----:B------:R3:W5:Y:S02]  /*25a0*/  LDG.E.LTC128B.U16 R114, desc[UR38][R6.64+0x12] ;  /* 0x0000122606727981 */ /* 0x000764000c1e1520 */
.L_x_37:
[----:B------:R-:W-:Y:S05]  /*25b0*/  BSYNC B1 ;  /* 0x0000000000017941 */ /* 0x000fea0003800000 */
.L_x_36:
[----:B0----5:R-:W-:Y:S01]  /*25c0*/  IMAD.U32 R60, R114, 0x10000, RZ ;  /* 0x00010000723c7824 */ /* 0x021fe200078e00ff */
[----:B------:R-:W-:Y:S01]  /*25d0*/  ISETP.GT.AND P0, PT, R3, 0x8, P4 ;  /* 0x000000080300780c */ /* 0x000fe20002704270 */
[----:B------:R-:W-:Y:S02]  /*25e0*/  BSSY B1, `(.L_x_38) ;  /* 0x000000a000017945 */ /* 0x000fe40003800000 */
[----:B------:R-:W-:-:S04]  /*25f0*/  FMUL R60, R60, R89 ;  /* 0x000000593c3c7220 */ /* 0x000fc80000400000 */
[----:B------:R-:W-:Y:S01]  /*2600*/  FFMA R60, R61, R88, R60 ;  /* 0x000000583d3c7223 */ /* 0x000fe2000000003c */
[----:B------:R-:W-:-:S04]  /*2610*/  @P1 IMAD.MOV.U32 R61, RZ, RZ, R103 ;  /* 0x000000ffff3d1224 */ /* 0x000fc800078e0067 */
[----:B------:R-:W-:-:S04]  /*2620*/  F2FP.BF16.F32.PACK_AB R60, RZ, R60 ;  /* 0x0000003cff3c723e */ /* 0x000fc800000010ff */
[----:B------:R-:W-:Y:S01]  /*2630*/  PRMT R118, R60, 0x7610, R118 ;  /* 0x000076103c767816 */ /* 0x000fe20000000076 */
[----:B------:R-:W-:-:S05]  /*2640*/  @P1 IMAD.MOV.U32 R60, RZ, RZ, R102 ;  /* 0x000000ffff3c1224 */ /* 0x000fca00078e0066 */
[----:B------:R0:W-:Y:S01]  /*2650*/  @P1 STG.E.U16 desc[UR38][R60.64+0x12], R118 ;  /* 0x000012763c001986 */ /* 0x0001e2000c101526 */
[----:B------:R-:W-:Y:S05]  /*2660*/  @!P0 BRA `(.L_x_39) ;  /* 0x0000000000048947 */ /* 0x000fea0003800000 */
[----:B------:R0:W5:Y:S02]  /*2670*/  LDG.E.LTC128B.U16 R114, desc[UR38][R56.64+0x10] ;  /* 0x0000102638727981 */ /* 0x000164000c1e1520 */
.L_x_39:
[----:B------:R-:W-:Y:S05]  /*2680*/  BSYNC B1 ;  /* 0x0000000000017941 */ /* 0x000fea0003800000 */
.L_x_38:
[----:B0----5:R-:W-:Y:S01]  /*2690*/  IMAD.U32 R60, R114, 0x10000, RZ ;  /* 0x00010000723c7824 */ /* 0x021fe200078e00ff */
[----:B------:R-:W-:Y:S01]  /*26a0*/  ISETP.GT.AND P1, PT, R3, 0x8, P3 ;  /* 0x000000080300780c */ /* 0x000fe20001f24270 */
[----:B------:R-:W-:Y:S02]  /*26b0*/  BSSY B1, `(.L_x_40) ;  /* 0x0000007000017945 */ /* 0x000fe40003800000 */
[----:B------:R-:W-:-:S04]  /*26c0*/  FMUL R61, R60, R89 ;  /* 0x000000593c3d7220 */ /* 0x000fc80000400000 */
[----:B------:R-:W-:-:S05]  /*26d0*/  FFMA R61, R62, R88, R61 ;  /* 0x000000583e3d7223 */ /* 0x000fca000000003d */
[----:B------:R-:W-:-:S05]  /*26e0*/  F2FP.BF16.F32.PACK_AB R61, RZ, R61 ;  /* 0x0000003dff3d723e */ /* 0x000fca00000010ff */
[----:B------:R0:W-:Y:S01]  /*26f0*/  @P0 STG.E.U16 desc[UR38][R58.64+0x10], R61 ;  /* 0x0000103d3a000986 */ /* 0x0001e2000c101526 */
[----:B------:R-:W-:Y:S05]  /*2700*/  @!P1 BRA `(.L_x_41) ;  /* 0x0000000000049947 */ /* 0x000fea0003800000 */
[----:B------:R0:W5:Y:S02]  /*2710*/  LDG.E.LTC128B.U16 R114, desc[UR38][R56.64+0x12] ;  /* 0x0000122638727981 */ /* 0x000164000c1e1520 */
.L_x_41:
[----:B------:R-:W-:Y:S05]  /*2720*/  BSYNC B1 ;  /* 0x0000000000017941 */ /* 0x000fea0003800000 */
.L_x_40:
[----:B-----5:R-:W-:Y:S01]  /*2730*/  IMAD.U32 R60, R114, 0x10000, RZ ;  /* 0x00010000723c7824 */ /* 0x020fe200078e00ff */
[----:B------:R-:W-:Y:S01]  /*2740*/  IADD3 R121, P0, R106, 0x80, RZ ;  /* 0x000000806a797810 */ /* 0x000fe20007f1e0ff */
[----:B------:R-:W-:Y:S01]  /*2750*/  BSSY B1, `(.L_x_42) ;  /* 0x000000b000017945 */ /* 0x000fe20003800000 */
[----:B------:R-:W-:Y:S01]  /*2760*/  ISETP.GT.AND P2, PT, R4, 0x10, PT ;  /* 0x000000100400780c */ /* 0x000fe20003f44270 */
[----:B------:R-:W-:Y:S02]  /*2770*/  FMUL R60, R60, R89 ;  /* 0x000000593c3c7220 */ /* 0x000fe40000400000 */
[----:B------:R-:W-:Y:S01]  /*2780*/  IMAD.X R107, RZ, RZ, R107, P0 ;  /* 0x000000ffff6b7224 */ /* 0x000fe200000e066b */
[----:B------:R-:W-:Y:S01]  /*2790*/  ISETP.GT.AND P0, PT, R3, RZ, P2 ;  /* 0x000000ff0300720c */ /* 0x000fe20001704270 */
[----:B------:R-:W-:Y:S01]  /*27a0*/  FFMA R60, R63, R88, R60 ;  /* 0x000000583f3c7223 */ /* 0x000fe2000000003c */
[----:B------:R-:W-:-:S04]  /*27b0*/  P2R R118, PR, RZ, 0x4 ;  /* 0x00000004ff767803 */ /* 0x000fc80000000000 */
[----:B------:R-:W-:-:S05]  /*27c0*/  F2FP.BF16.F32.PACK_AB R60, RZ, R60 ;  /* 0x0000003cff3c723e */ /* 0x000fca00000010ff */
[----:B------:R0:W-:Y:S02]  /*27d0*/  @P1 STG.E.U16 desc[UR38][R58.64+0x12], R60 ;  /* 0x0000123c3a001986 */ /* 0x0001e4000c101526 */
[----:B------:R-:W-:Y:S05]  /*27e0*/  @!P0 BRA `(.L_x_43) ;  /* 0x0000000000048947 */ /* 0x000fea0003800000 */
[----:B------:R0:W5:Y:S02]  /*27f0*/  LDG.E.LTC128B.U16 R114, desc[UR38][R6.64+0x20] ;  /* 0x0000202606727981 */ /* 0x000164000c1e1520 */
.L_x_43:
[----:B------:R-:W-:Y:S05]  /*2800*/  BSYNC B1 ;  /* 0x0000000000017941 */ /* 0x000fea0003800000 */
.L_x_42:
[----:B0----5:R-:W-:Y:S01]  /*2810*/  IMAD.U32 R60, R114, 0x10000, RZ ;  /* 0x00010000723c7824 */ /* 0x021fe200078e00ff */
[----:B------:R-:W-:Y:S01]  /*2820*/  ISETP.GT.AND P1, PT, R4, 0x11, PT ;  /* 0x000000110400780c */ /* 0x000fe20003f24270 */
[-C--:B------:R-:W-:Y:S01]  /*2830*/  IMAD.WIDE.U32 R62, R121, R104.reuse, R8 ;  /* 0x00000068793e7225 */ /* 0x080fe200078e0008 */
[----:B------:R-:W-:Y:S03]  /*2840*/  BSSY B1, `(.L_x_44) ;  /* 0x0000021000017945 */ /* 0x000fe60003800000 */
[----:B------:R-:W-:Y:S01]  /*2850*/  FMUL R21, R60, R89 ;  /* 0x000000593c157220 */ /* 0x000fe20000400000 */
[----:B------:R-:W-:-:S03]  /*2860*/  IMAD R60, R107, R104, RZ ;  /* 0x000000686b3c7224 */ /* 0x000fc600078e02ff */
[----:B------:R-:W-:Y:S01]  /*2870*/  FFMA R21, R64, R88, R21 ;  /* 0x0000005840157223 */ /* 0x000fe20000000015 */
[C---:B------:R-:W-:Y:S02]  /*2880*/  IMAD R119, R121.reuse, R105, R60 ;  /* 0x0000006979777224 */ /* 0x040fe400078e023c */
[----:B------:R-:W-:Y:S02]  /*2890*/  IMAD.WIDE.U32 R60, R121, R104, R100 ;  /* 0x00000068793c7225 */ /* 0x000fe400078e0064 */
[----:B------:R-:W-:Y:S02]  /*28a0*/  F2FP.BF16.F32.PACK_AB R21, RZ, R21 ;  /* 0x00000015ff15723e */ /* 0x000fe400000010ff */
[----:B------:R-:W-:Y:S02]  /*28b0*/  IMAD.IADD R63, R119, 0x1, R63 ;  /* 0x00000001773f7824 */ /* 0x000fe400078e023f */
[----:B------:R-:W-:Y:S01]  /*28c0*/  PRMT R105, R21, 0x7610, R105 ;  /* 0x0000761015697816 */ /* 0x000fe20000000069 */
[----:B------:R-:W-:-:S02]  /*28d0*/  IMAD.IADD R21, R61, 0x1, R119 ;  /* 0x000000013d157824 */ /* 0x000fc400078e0277 */
[----:B------:R-:W-:Y:S02]  /*28e0*/  IMAD.WIDE.U32 R106, R19, R14, R62 ;  /* 0x0000000e136a7225 */ /* 0x000fe400078e003e */
[----:B------:R0:W-:Y:S01]  /*28f0*/  @P0 STG.E.U16 desc[UR38][R102.64+0x20], R105 ;  /* 0x0000206966000986 */ /* 0x0001e2000c101526 */
[----:B------:R-:W-:-:S04]  /*2900*/  LEA R62, P0, R60, R12, 0x1 ;  /* 0x0000000c3c3e7211 */ /* 0x000fc800078008ff */
[----:B------:R-:W-:Y:S01]  /*2910*/  LEA.HI.X R63, R60, R13, R21, 0x1, P0 ;  /* 0x0000000d3c3f7211 */ /* 0x000fe200000f0c15 */
[----:B------:R-:W-:Y:S01]  /*2920*/  IMAD.IADD R21, R113, 0x1, R107 ;  /* 0x0000000171157824 */ /* 0x000fe200078e026b */
[----:B------:R-:W-:-:S04]  /*2930*/  LEA R60, P0, R106, R12, 0x1 ;  /* 0x0000000c6a3c7211 */ /* 0x000fc800078008ff */
[----:B------:R-:W-:Y:S01]  /*2940*/  LEA.HI.X R61, R106, R13, R21, 0x1, P0 ;  /* 0x0000000d6a3d7211 */ /* 0x000fe200000f0c15 */
[----:B0-----:R-:W-:-:S04]  /*2950*/  IMAD.WIDE.U32 R104, R121, R104, R110 ;  /* 0x0000006879687225 */ /* 0x001fc800078e006e */
[----:B------:R-:W-:Y:S01]  /*2960*/  IMAD.IADD R119, R119, 0x1, R105 ;  /* 0x0000000177777824 */ /* 0x000fe200078e0269 */
[----:B------:R-:W-:-:S05]  /*2970*/  IADD3 R64, P0, R20, R104, RZ ;  /* 0x0000006814407210 */ /* 0x000fca0007f1e0ff */
[----:B------:R-:W-:Y:S01]  /*2980*/  IMAD.X R100, R119, 0x1, R101, P0 ;  /* 0x0000000177647824 */ /* 0x000fe200000e0665 */
[----:B------:R-:W-:-:S05]  /*2990*/  IADD3 R20, P0, R8, R104, RZ ;  /* 0x0000006808147210 */ /* 0x000fca0007f1e0ff */
[----:B------:R-:W-:Y:S01]  /*29a0*/  IMAD.X R21, R9, 0x1, R119, P0 ;  /* 0x0000000109157824 */ /* 0x000fe200000e0677 */
[----:B------:R-:W-:Y:S01]  /*29b0*/  LEA R8, P0, R64, R12, 0x1 ;  /* 0x0000000c40087211 */ /* 0x000fe200078008ff */
[----:B------:R-:W-:-:S03]  /*29c0*/  IMAD.WIDE.U32 R20, R19, R14, R20 ;  /* 0x0000000e13147225 */ /* 0x000fc600078e0014 */
[----:B------:R-:W-:Y:S02]  /*29d0*/  LEA.HI.X R9, R64, R13, R100, 0x1, P0 ;  /* 0x0000000d40097211 */ /* 0x000fe400000f0c64 */
[----:B------:R-:W-:Y:S01]  /*29e0*/  P2R R100, PR, RZ, 0x2 ;  /* 0x00000002ff647803 */ /* 0x000fe20000000000 */
[----:B------:R-:W-:Y:S01]  /*29f0*/  IMAD.IADD R113, R113, 0x1, R21 ;  /* 0x0000000171717824 */ /* 0x000fe200078e0215 */
[----:B------:R-:W-:-:S04]  /*2a00*/  LEA R12, P0, R20, R12, 0x1 ;  /* 0x0000000c140c7211 */ /* 0x000fc800078008ff */
[----:B------:R-:W-:Y:S02]  /*2a10*/  LEA.HI.X R13, R20, R13, R113, 0x1, P0 ;  /* 0x0000000d140d7211 */ /* 0x000fe400000f0c71 */
[----:B------:R-:W-:-:S13]  /*2a20*/  ISETP.GT.AND P0, PT, R3, RZ, P1 ;  /* 0x000000ff0300720c */ /* 0x000fda0000f04270 */
[----:B------:R-:W-:Y:S05]  /*2a30*/  @!P0 BRA `(.L_x_45) ;  /* 0x0000000000048947 */ /* 0x000fea0003800000 */
[----:B------:R0:W5:Y:S02]  /*2a40*/  LDG.E.LTC128B.U16 R114, desc[UR38][R6.64+0x22] ;  /* 0x0000222606727981 */ /* 0x000164000c1e1520 */
.L_x_45:
[----:B------:R-:W-:Y:S05]  /*2a50*/  BSYNC B1 ;  /* 0x0000000000017941 */ /* 0x000fea0003800000 */
.L_x_44:
[----:B-----5:R-:W-:Y:S01]  /*2a60*/  IMAD.U32 R14, R114, 0x10000, RZ ;  /* 0x00010000720e7824 */ /* 0x020fe200078e00ff */
[----:B------:R-:W-:Y:S01]  /*2a70*/  BSSY B1, `(.L_x_46) ;  /* 0x000000a000017945 */ /* 0x000fe20003800000 */
[----:B------:R-:W-:Y:S02]  /*2a80*/  @P0 IMAD.MOV.U32 R20, RZ, RZ, R102 ;  /* 0x000000ffff140224 */ /* 0x000fe400078e0066 */
[----:B------:R-:W-:Y:S01]  /*2a90*/  FMUL R14, R14, R89 ;  /* 0x000000590e0e7220 */ /* 0x000fe20000400000 */
[----:B------:R-:W-:-:S03]  /*2aa0*/  @P0 IMAD.MOV.U32 R21, RZ, RZ, R103 ;  /* 0x000000ffff150224 */ /* 0x000fc600078e0067 */
[----:B------:R-:W-:-:S05]  /*2ab0*/  FFMA R14, R65, R88, R14 ;  /* 0x00000058410e7223 */ /* 0x000fca000000000e */
[----:B------:R-:W-:-:S05]  /*2ac0*/  F2FP.BF16.F32.PACK_AB R14, RZ, R14 ;  /* 0x0000000eff0e723e */ /* 0x000fca00000010ff */
[----:B------:R0:W-:Y:S01]  /*2ad0*/  @P0 STG.E.U16 desc[UR38][R20.64+0x22], R14 ;  /* 0x0000220e14000986 */ /* 0x0001e2000c101526 */
[----:B------:R-:W-:-:S13]  /*2ae0*/  ISETP.GT.AND P0, PT, R3, 0x8, P2 ;  /* 0x000000080300780c */ /* 0x000fda0001704270 */
[----:B0-----:R-:W-:Y:S05]  /*2af0*/  @!P0 BRA `(.L_x_47) ;  /* 0x0000000000048947 */ /* 0x001fea0003800000 */
[----:B------:R0:W5:Y:S02]  /*2b00*/  LDG.E.LTC128B.U16 R114, desc[UR38][R56.64+0x20] ;  /* 0x0000202638727981 */ /* 0x000164000c1e1520 */
.L_x_47:
[----:B------:R-:W-:Y:S05]  /*2b10*/  BSYNC B1 ;  /* 0x0000000000017941 */ /* 0x000fea0003800000 */
.L_x_46:
[----:B-----5:R-:W-:Y:S01]  /*2b20*/  IMAD.U32 R14, R114, 0x10000, RZ ;  /* 0x00010000720e7824 */ /* 0x020fe200078e00ff */
[----:B------:R-:W-:Y:S03]  /*2b30*/  BSSY B1, `(.L_x_48) ;  /* 0x0000008000017945 */ /* 0x000fe60003800000 */
[----:B------:R-:W-:-:S04]  /*2b40*/  FMUL R19, R14, R89 ;  /* 0x000000590e137220 */ /* 0x000fc80000400000 */
[----:B------:R-:W-:-:S05]  /*2b50*/  FFMA R19, R66, R88, R19 ;  /* 0x0000005842137223 */ /* 0x000fca0000000013 */
[----:B------:R-:W-:-:S05]  /*2b60*/  F2FP.BF16.F32.PACK_AB R19, RZ, R19 ;  /* 0x00000013ff13723e */ /* 0x000fca00000010ff */
[----:B------:R0:W-:Y:S01]  /*2b70*/  @P0 STG.E.U16 desc[UR38][R58.64+0x20], R19 ;  /* 0x000020133a000986 */ /* 0x0001e2000c101526 */
[----:B------:R-:W-:-:S13]  /*2b80*/  ISETP.GT.AND P0, PT, R3, 0x8, P1 ;  /* 0x000000080300780c */ /* 0x000fda0000f04270 */
[----:B0-----:R-:W-:Y:S05]  /*2b90*/  @!P0 BRA `(.L_x_49) ;  /* 0x0000000000048947 */ /* 0x001fea0003800000 */
[----:B------:R0:W5:Y:S02]  /*2ba0*/  LDG.E.LTC128B.U16 R114, desc[UR38][R56.64+0x22] ;  /* 0x0000222638727981 */ /* 0x000164000c1e1520 */
.L_x_49:
[----:B------:R-:W-:Y:S05]  /*2bb0*/  BSYNC B1 ;  /* 0x0000000000017941 */ /* 0x000fea0003800000 */
.L_x_48:
[----:B-----5:R-:W-:Y:S01]  /*2bc0*/  IMAD.U32 R14, R114, 0x10000, RZ ;  /* 0x00010000720e7824 */ /* 0x020fe200078e00ff */
[----:B------:R-:W-:Y:S01]  /*2bd0*/  ISETP.GT.AND P2, PT, R4, 0x18, PT ;  /* 0x000000180400780c */ /* 0x000fe20003f44270 */
[----:B------:R-:W-:Y:S02]  /*2be0*/  BSSY B1, `(.L_x_50) ;  /* 0x0000009000017945 */ /* 0x000fe40003800000 */
[----:B------:R-:W-:Y:S01]  /*2bf0*/  FMUL R14, R14, R89 ;  /* 0x000000590e0e7220 */ /* 0x000fe20000400000 */
[----:B------:R-:W-:-:S03]  /*2c00*/  P2R R101, PR, RZ, 0x4 ;  /* 0x00000004ff657803 */ /* 0x000fc60000000000 */
[----:B------:R-:W-:-:S05]  /*2c10*/  FFMA R14, R67, R88, R14 ;  /* 0x00000058430e7223 */ /* 0x000fca000000000e */
[----:B------:R-:W-:-:S05]  /*2c20*/  F2FP.BF16.F32.PACK_AB R14, RZ, R14 ;  /* 0x0000000eff0e723e */ /* 0x000fca00000010ff */
[----:B------:R0:W-:Y:S01]  /*2c30*/  @P0 STG.E.U16 desc[UR38][R58.64+0x22], R14 ;  /* 0x0000220e3a000986 */ /* 0x0001e2000c101526 */
[----:B------:R-:W-:-:S13]  /*2c40*/  ISETP.GT.AND P0, PT, R3, RZ, P2 ;  /* 0x000000ff0300720c */ /* 0x000fda0001704270 */
[----:B0-----:R-:W-:Y:S05]  /*2c50*/  @!P0 BRA `(.L_x_51) ;  /* 0x0000000000048947 */ /* 0x001fea0003800000 */
[----:B------:R0:W5:Y:S02]  /*2c60*/  LDG.E.LTC128B.U16 R114, desc[UR38][R6.64+0x30] ;  /* 0x0000302606727981 */ /* 0x000164000c1e1520 */
.L_x_51:
[----:B------:R-:W-:Y:S05]  /*2c70*/  BSYNC B1 ;  /* 0x0000000000017941 */ /* 0x000fea0003800000 */
.L_x_50:
[----:B-----5:R-:W-:Y:S01]  /*2c80*/  IMAD.U32 R14, R114, 0x10000, RZ ;  /* 0x00010000720e7824 */ /* 0x020fe200078e00ff */
[----:B------:R-:W-:Y:S01]  /*2c90*/  ISETP.GT.AND P1, PT, R4, 0x19, PT ;  /* 0x000000190400780c */ /* 0x000fe20003f24270 */
[----:B------:R-:W-:Y:S01]  /*2ca0*/  @P0 IMAD.MOV.U32 R20, RZ, RZ, R102 ;  /* 0x000000ffff140224 */ /* 0x000fe200078e0066 */
[----:B------:R-:W-:Y:S01]  /*2cb0*/  BSSY B1, `(.L_x_52) ;  /* 0x000000a000017945 */ /* 0x000fe20003800000 */
[----:B------:R-:W-:Y:S01]  /*2cc0*/  FMUL R19, R14, R89 ;  /* 0x000000590e137220 */ /* 0x000fe20000400000 */
[----:B------:R-:W-:-:S03]  /*2cd0*/  @P0 IMAD.MOV.U32 R21, RZ, RZ, R103 ;  /* 0x000000ffff150224 */ /* 0x000fc600078e0067 */
[----:B------:R-:W-:Y:S01]  /*2ce0*/  FFMA R19, R68, R88, R19 ;  /* 0x0000005844137223 */ /* 0x000fe20000000013 */
[----:B------:R-:W-:-:S04]  /*2cf0*/  P2R R68, PR, RZ, 0x2 ;  /* 0x00000002ff447803 */ /* 0x000fc80000000000 */
[----:B------:R-:W-:-:S05]  /*2d00*/  F2FP.BF16.F32.PACK_AB R19, RZ, R19 ;  /* 0x00000013ff13723e */ /* 0x000fca00000010ff */
[----:B------:R0:W-:Y:S01]  /*2d10*/  @P0 STG.E.U16 desc[UR38][R20.64+0x30], R19 ;  /* 0x0000301314000986 */ /* 0x0001e2000c101526 */
[----:B------:R-:W-:-:S13]  /*2d20*/  ISETP.GT.AND P0, PT, R3, RZ, P1 ;  /* 0x000000ff0300720c */ /* 0x000fda0000f04270 */
[----:B0-----:R-:W-:Y:S05]  /*2d30*/  @!P0 BRA `(.L_x_53) ;  /* 0x0000000000048947 */ /* 0x001fea0003800000 */
[----:B------:R0:W5:Y:S02]  /*2d40*/  LDG.E.LTC128B.U16 R114, desc[UR38][R6.64+0x32] ;  /* 0x0000322606727981 */ /* 0x000164000c1e1520 */
.L_x_53:
[----:B------:R-:W-:Y:S05]  /*2d50*/  BSYNC B1 ;  /* 0x0000000000017941 */ /* 0x000fea0003800000 */
.L_x_52:
        /* <DEDUP_REMOVED lines=11> */
.L_x_55:
[----:B------:R-:W-:Y:S05]  /*2e10*/  BSYNC B1 ;  /* 0x0000000000017941 */ /* 0x000fea0003800000 */
.L_x_54:
        /* <DEDUP_REMOVED lines=9> */
.L_x_57:
[----:B------:R-:W-:Y:S05]  /*2eb0*/  BSYNC B1 ;  /* 0x0000000000017941 */ /* 0x000fea0003800000 */
.L_x_56:
        /* <DEDUP_REMOVED lines=11> */
.L_x_59:
[----:B------:R-:W-:Y:S05]  /*2f70*/  BSYNC B1 ;  /* 0x0000000000017941 */ /* 0x000fea0003800000 */
.L_x_58:
[----:B-----5:R-:W-:Y:S01]  /*2f80*/  IMAD.U32 R14, R114, 0x10000, RZ ;  /* 0x00010000720e7824 */ /* 0x020fe200078e00ff */
[----:B------:R-:W-:Y:S01]  /*2f90*/  ISETP.GT.AND P1, PT, R4, 0x21, PT ;  /* 0x000000210400780c */ /* 0x000fe20003f24270 */
[----:B------:R-:W-:Y:S01]  /*2fa0*/  @P0 IMAD.MOV.U32 R20, RZ, RZ, R102 ;  /* 0x000000ffff140224 */ /* 0x000fe200078e0066 */
[----:B------:R-:W-:Y:S01]  /*2fb0*/  BSSY B1, `(.L_x_60) ;  /* 0x000000a000017945 */ /* 0x000fe20003800000 */
[----:B------:R-:W-:Y:S01]  /*2fc0*/  FMUL R19, R14, R89 ;  /* 0x000000590e137220 */ /* 0x000fe20000400000 */
[----:B------:R-:W-:Y:S01]  /*2fd0*/  @P0 IMAD.MOV.U32 R21, RZ, RZ, R103 ;  /* 0x000000ffff150224 */ /* 0x000fe200078e0067 */
[----:B------:R-:W-:Y:S02]  /*2fe0*/  P2R R70, PR, RZ, 0x2 ;  /* 0x00000002ff467803 */ /* 0x000fe40000000000 */
[----:B------:R-:W-:-:S05]  /*2ff0*/  FFMA R19, R72, R88, R19 ;  /* 0x0000005848137223 */ /* 0x000fca0000000013 */
[----:B------:R-:W-:-:S05]  /*3000*/  F2FP.BF16.F32.PACK_AB R19, RZ, R19 ;  /* 0x00000013ff13723e */ /* 0x000fca00000010ff */
[----:B------:R0:W-:Y:S01]  /*3010*/  @P0 STG.E.U16 desc[UR38][R20.64+0x40], R19 ;  /* 0x0000401314000986 */ /* 0x0001e2000c101526 */
[----:B------:R-:W-:-:S13]  /*3020*/  ISETP.GT.AND P0, PT, R3, RZ, P1 ;  /* 0x000000ff0300720c */ /* 0x000fda0000f04270 */
[----:B0-----:R-:W-:Y:S05]  /*3030*/  @!P0 BRA `(.L_x_61) ;  /* 0x0000000000048947 */ /* 0x001fea0003800000 */
[----:B------:R0:W5:Y:S02]  /*3040*/  LDG.E.LTC128B.U16 R114, desc[UR38][R6.64+0x42] ;  /* 0x0000422606727981 */ /* 0x000164000c1e1520 */
.L_x_61:
[----:B------:R-:W-:Y:S05]  /*3050*/  BSYNC B1 ;  /* 0x0000000000017941 */ /* 0x000fea0003800000 */
.L_x_60:
        /* <DEDUP_REMOVED lines=11> */
.L_x_63:
[----:B------:R-:W-:Y:S05]  /*3110*/  BSYNC B1 ;  /* 0x0000000000017941 */ /* 0x000fea0003800000 */
.L_x_62:
        /* <DEDUP_REMOVED lines=9> */
.L_x_65:
[----:B------:R-:W-:Y:S05]  /*31b0*/  BSYNC B1 ;  /* 0x0000000000017941 */ /* 0x000fea0003800000 */
.L_x_64:
        /* <DEDUP_REMOVED lines=11> */
.L_x_67:
[----:B------:R-:W-:Y:S05]  /*3270*/  BSYNC B1 ;  /* 0x0000000000017941 */ /* 0x000fea0003800000 */
.L_x_66:
        /* <DEDUP_REMOVED lines=13> */
.L_x_69:
[----:B------:R-:W-:Y:S05]  /*3350*/  BSYNC B1 ;  /* 0x0000000000017941 */ /* 0x000fea0003800000 */
.L_x_68:
        /* <DEDUP_REMOVED lines=11> */
.L_x_71:
[----:B------:R-:W-:Y:S05]  /*3410*/  BSYNC B1 ;  /* 0x0000000000017941 */ /* 0x000fea0003800000 */
.L_x_70:
        /* <DEDUP_REMOVED lines=9> */
.L_x_73:
[----:B------:R-:W-:Y:S05]  /*34b0*/  BSYNC B1 ;  /* 0x0000000000017941 */ /* 0x000fea0003800000 */
.L_x_72:
[----:B-----5:R-:W-:Y:S01]  /*34c0*/  IMAD.U32 R14, R114, 0x10000, RZ ;  /* 0x00010000720e7824 */ /* 0x020fe200078e00ff */
[----:B------:R-:W-:Y:S01]  /*34d0*/  ISETP.GT.AND P3, PT, R4, 0x30, PT ;  /* 0x000000300400780c */ /* 0x000fe20003f64270 */
[----:B------:R-:W-:Y:S02]  /*34e0*/  BSSY B1, `(.L_x_74) ;  /* 0x0000008000017945 */ /* 0x000fe40003800000 */
[----:B------:R-:W-:-:S04]  /*34f0*/  FMUL R14, R14, R89 ;  /* 0x000000590e0e7220 */ /* 0x000fc80000400000 */
[----:B------:R-:W-:-:S05]  /*3500*/  FFMA R14, R79, R88, R14 ;  /* 0x000000584f0e7223 */ /* 0x000fca000000000e */
[----:B------:R-:W-:-:S05]  /*3510*/  F2FP.BF16.F32.PACK_AB R14, RZ, R14 ;  /* 0x0000000eff0e723e */ /* 0x000fca00000010ff */
[----:B------:R0:W-:Y:S01]  /*3520*/  @P0 STG.E.U16 desc[UR38][R58.64+0x52], R14 ;  /* 0x0000520e3a000986 */ /* 0x0001e2000c101526 */
[----:B------:R-:W-:-:S13]  /*3530*/  ISETP.GT.AND P0, PT, R3, RZ, P3 ;  /* 0x000000ff0300720c */ /* 0x000fda0001f04270 */
[----:B0-----:R-:W-:Y:S05]  /*3540*/  @!P0 BRA `(.L_x_75) ;  /* 0x0000000000048947 */ /* 0x001fea0003800000 */
[----:B------:R0:W5:Y:S02]  /*3550*/  LDG.E.LTC128B.U16 R114, desc[UR38][R6.64+0x60] ;  /* 0x0000602606727981 */ /* 0x000164000c1e1520 */
.L_x_75:
[----:B------:R-:W-:Y:S05]  /*3560*/  BSYNC B1 ;  /* 0x0000000000017941 */ /* 0x000fea0003800000 */
.L_x_74:
[----:B-----5:R-:W-:Y:S01]  /*3570*/  IMAD.U32 R14, R114, 0x10000, RZ ;  /* 0x00010000720e7824 */ /* 0x020fe200078e00ff */
[----:B------:R-:W-:Y:S01]  /*3580*/  ISETP.GT.AND P2, PT, R4, 0x31, PT ;  /* 0x000000310400780c */ /* 0x000fe20003f44270 */
[----:B------:R-:W-:Y:S01]  /*3590*/  @P0 IMAD.MOV.U32 R20, RZ, RZ, R102 ;  /* 0x000000ffff140224 */ /* 0x000fe200078e0066 */
[----:B------:R-:W-:Y:S01]  /*35a0*/  BSSY B1, `(.L_x_76) ;  /* 0x0000009000017945 */ /* 0x000fe20003800000 */
[----:B------:R-:W-:Y:S01]  /*35b0*/  FMUL R19, R14, R89 ;  /* 0x000000590e137220 */ /* 0x000fe20000400000 */
[----:B------:R-:W-:-:S03]  /*35c0*/  @P0 IMAD.MOV.U32 R21, RZ, RZ, R103 ;  /* 0x000000ffff150224 */ /* 0x000fc600078e0067 */
[----:B------:R-:W-:-:S05]  /*35d0*/  FFMA R19, R80, R88, R19 ;  /* 0x0000005850137223 */ /* 0x000fca0000000013 */
[----:B------:R-:W-:-:S05]  /*35e0*/  F2FP.BF16.F32.PACK_AB R19, RZ, R19 ;  /* 0x00000013ff13723e */ /* 0x000fca00000010ff */
[----:B------:R0:W-:Y:S01]  /*35f0*/  @P0 STG.E.U16 desc[UR38][R20.64+0x60], R19 ;  /* 0x0000601314000986 */ /* 0x0001e2000c101526 */
[----:B------:R-:W-:-:S13]  /*3600*/  ISETP.GT.AND P0, PT, R3, RZ, P2 ;  /* 0x000000ff0300720c */ /* 0x000fda0001704270 */
[----:B0-----:R-:W-:Y:S05]  /*3610*/  @!P0 BRA `(.L_x_77) ;  /* 0x0000000000048947 */ /* 0x001fea0003800000 */
[----:B------:R0:W5:Y:S02]  /*3620*/  LDG.E.LTC128B.U16 R114, desc[UR38][R6.64+0x62] ;  /* 0x0000622606727981 */ /* 0x000164000c1e1520 */
.L_x_77:
[----:B------:R-:W-:Y:S05]  /*3630*/  BSYNC B1 ;  /* 0x0000000000017941 */ /* 0x000fea0003800000 */
.L_x_76:
        /* <DEDUP_REMOVED lines=11> */
.L_x_79:
[----:B------:R-:W-:Y:S05]  /*36f0*/  BSYNC B1 ;  /* 0x0000000000017941 */ /* 0x000fea0003800000 */
.L_x_78:
        /* <DEDUP_REMOVED lines=9> */
.L_x_81:
[----:B------:R-:W-:Y:S05]  /*3790*/  BSYNC B1 ;  /* 0x0000000000017941 */ /* 0x000fea0003800000 */
.L_x_80:
        /* <DEDUP_REMOVED lines=10> */
.L_x_83:
[----:B------:R-:W-:Y:S05]  /*3840*/  BSYNC B1 ;  /* 0x0000000000017941 */ /* 0x000fea0003800000 */
.L_x_82:
        /* <DEDUP_REMOVED lines=8> */
[----:B------:R-:W-:-:S05]  /*38d0*/  IADD3 R20, P0, R15, R108, RZ ;  /* 0x0000006c0f147210 */ /* 0x000fca0007f1e0ff */
[----:B------:R-:W-:Y:S01]  /*38e0*/  IMAD.X R21, R5, 0x1, R109, P0 ;  /* 0x0000000105157824 */ /* 0x000fe200000e066d */
[----:B------:R-:W-:-:S05]  /*38f0*/  IADD3 R64, P0, R15, R108, RZ ;  /* 0x0000006c0f407210 */ /* 0x000fca0007f1e0ff */
[----:B------:R-:W-:Y:S01]  /*3900*/  IMAD.X R65, R5, 0x1, R109, P0 ;  /* 0x0000000105417824 */ /* 0x000fe200000e066d */
[----:B------:R-:W-:-:S05]  /*3910*/  IADD3 R14, P0, R15, R102, RZ ;  /* 0x000000660f0e7210 */ /* 0x000fca0007f1e0ff */
[----:B------:R-:W-:Y:S01]  /*3920*/  IMAD.X R15, R5, 0x1, R103, P0 ;  /* 0x00000001050f7824 */ /* 0x000fe200000e0667 */
[----:B------:R-:W-:-:S04]  /*3930*/  ISETP.GT.AND P0, PT, R4, 0x39, PT ;  /* 0x000000390400780c */ /* 0x000fc80003f04270 */
[----:B------:R-:W-:-:S13]  /*3940*/  ISETP.GT.AND P4, PT, R3, RZ, P0 ;  /* 0x000000ff0300720c */ /* 0x000fda0000784270 */
[----:B0-----:R-:W-:Y:S05]  /*3950*/  @!P4 BRA `(.L_x_85) ;  /* 0x000000000004c947 */ /* 0x001fea0003800000 */
[----:B------:R0:W5:Y:S02]  /*3960*/  LDG.E.LTC128B.U16 R114, desc[UR38][R6.64+0x72] ;  /* 0x0000722606727981 */ /* 0x000164000c1e1520 */
.L_x_85:
[----:B------:R-:W-:Y:S05]  /*3970*/  BSYNC B1 ;  /* 0x0000000000017941 */ /* 0x000fea0003800000 */
.L_x_84:
        /* <DEDUP_REMOVED lines=9> */
.L_x_87:
[----:B------:R-:W-:Y:S05]  /*3a10*/  BSYNC B1 ;  /* 0x0000000000017941 */ /* 0x000fea0003800000 */
.L_x_86:
        /* <DEDUP_REMOVED lines=9> */
.L_x_89:
[----:B------:R-:W-:Y:S05]  /*3ab0*/  BSYNC B1 ;  /* 0x0000000000017941 */ /* 0x000fea0003800000 */
.L_x_88:
[----:B-----5:R-:W-:-:S04]  /*3ac0*/  IMAD.U32 R4, R114, 0x10000, RZ ;  /* 0x0001000072047824 */ /* 0x020fc800078e00ff */
[----:B------:R-:W-:-:S04]  /*3ad0*/  FMUL R4, R4, R89 ;  /* 0x0000005904047220 */ /* 0x000fc80000400000 */
[----:B------:R-:W-:-:S05]  /*3ae0*/  FFMA R4, R87, R88, R4 ;  /* 0x0000005857047223 */ /* 0x000fca0000000004 */
[----:B------:R-:W-:-:S04]  /*3af0*/  F2FP.BF16.F32.PACK_AB R4, RZ, R4 ;  /* 0x00000004ff04723e */ /* 0x000fc800000010ff */
[----:B-1-34-:R-:W-:-:S05]  /*3b00*/  PRMT R6, R4, 0x7610, R6 ;  /* 0x0000761004067816 */ /* 0x01afca0000000006 */
[----:B------:R1:W-:Y:S01]  /*3b10*/  @P4 STG.E.U16 desc[UR38][R58.64+0x72], R6 ;  /* 0x000072063a004986 */ /* 0x0003e2000c101526 */
[----:B------:R-:W-:-:S13]  /*3b20*/  ISETP.GT.AND P4, PT, R3, 0x80, P6 ;  /* 0x000000800300780c */ /* 0x000fda0003784270 */
[----:B------:R-:W3:Y:S01]  /*3b30*/  @P4 LDG.E.LTC128B.U16 R114, desc[UR38][R62.64] ;  /* 0x000000263e724981 */ /* 0x000ee2000c1e1520 */
[----:B------:R-:W-:Y:S01]  /*3b40*/  BSSY B1, `(.L_x_90) ;  /* 0x000000a000017945 */ /* 0x000fe20003800000 */
[----:B---3--:R-:W-:-:S04]  /*3b50*/  IMAD.U32 R4, R114, 0x10000, RZ ;  /* 0x0001000072047824 */ /* 0x008fc800078e00ff */
[----:B------:R-:W-:-:S04]  /*3b60*/  FMUL R5, R4, R89 ;  /* 0x0000005904057220 */ /* 0x000fc80000400000 */
[----:B------:R-:W-:-:S05]  /*3b70*/  FFMA R5, R24, R88, R5 ;  /* 0x0000005818057223 */ /* 0x000fca0000000005 */
[----:B------:R-:W-:-:S05]  /*3b80*/  F2FP.BF16.F32.PACK_AB R5, RZ, R5 ;  /* 0x00000005ff05723e */ /* 0x000fca00000010ff */
[----:B------:R1:W-:Y:S01]  /*3b90*/  @P4 STG.E.U16 desc[UR38][R14.64], R5 ;  /* 0x000000050e004986 */ /* 0x0003e2000c101526 */
[----:B------:R-:W-:-:S04]  /*3ba0*/  ISETP.NE.AND P4, PT, R116, RZ, PT ;  /* 0x000000ff7400720c */ /* 0x000fc80003f85270 */
[----:B------:R-:W-:-:S13]  /*3bb0*/  ISETP.GT.AND P4, PT, R3, 0x80, P4 ;  /* 0x000000800300780c */ /* 0x000fda0002784270 */
[----:B-1----:R-:W-:Y:S05]  /*3bc0*/  @!P4 BRA `(.L_x_91) ;  /* 0x000000000004c947 */ /* 0x002fea0003800000 */
[----:B------:R1:W5:Y:S02]  /*3bd0*/  LDG.E.LTC128B.U16 R114, desc[UR38][R60.64+0x2] ;  /* 0x000002263c727981 */ /* 0x000364000c1e1520 */
.L_x_91:
[----:B------:R-:W-:Y:S05]  /*3be0*/  BSYNC B1 ;  /* 0x0000000000017941 */ /* 0x000fea0003800000 */
.L_x_90:
[----:B-----5:R-:W-:Y:S01]  /*3bf0*/  IMAD.U32 R4, R114, 0x10000, RZ ;  /* 0x0001000072047824 */ /* 0x020fe200078e00ff */
[----:B------:R-:W-:Y:S01]  /*3c00*/  ISETP.GT.AND P6, PT, R3, 0x88, P6 ;  /* 0x000000880300780c */ /* 0x000fe200037c4270 */
[----:B------:R-:W-:Y:S01]  /*3c10*/  @P4 IMAD.MOV.U32 R5, RZ, RZ, R15 ;  /* 0x000000ffff054224 */ /* 0x000fe200078e000f */
[----:B------:R-:W-:Y:S01]  /*3c20*/  BSSY B1, `(.L_x_92) ;  /* 0x0000009000017945 */ /* 0x000fe20003800000 */
[----:B------:R-:W-:-:S04]  /*3c30*/  FMUL R4, R4, R89 ;  /* 0x0000005904047220 */ /* 0x000fc80000400000 */
[----:B------:R-:W-:-:S05]  /*3c40*/  FFMA R4, R25, R88, R4 ;  /* 0x0000005819047223 */ /* 0x000fca0000000004 */
[----:B------:R-:W-:-:S04]  /*3c50*/  F2FP.BF16.F32.PACK_AB R4, RZ, R4 ;  /* 0x00000004ff04723e */ /* 0x000fc800000010ff */
[----:B------:R-:W-:Y:S01]  /*3c60*/  PRMT R6, R4, 0x7610, R6 ;  /* 0x0000761004067816 */ /* 0x000fe20000000006 */
[----:B------:R-:W-:-:S05]  /*3c70*/  @P4 IMAD.MOV.U32 R4, RZ, RZ, R14 ;  /* 0x000000ffff044224 */ /* 0x000fca00078e000e */
[----:B------:R3:W-:Y:S01]  /*3c80*/  @P4 STG.E.U16 desc[UR38][R4.64+0x2], R6 ;  /* 0x0000020604004986 */ /* 0x0007e2000c101526 */
[----:B------:R-:W-:Y:S05]  /*3c90*/  @!P6 BRA `(.L_x_93) ;  /* 0x000000000004e947 */ /* 0x000fea0003800000 */
[----:B------:R4:W5:Y:S02]  /*3ca0*/  LDG.E.LTC128B.U16 R114, desc[UR38][R8.64] ;  /* 0x0000002608727981 */ /* 0x000964000c1e1520 */
.L_x_93:
[----:B------:R-:W-:Y:S05]  /*3cb0*/  BSYNC B1 ;  /* 0x0000000000017941 */ /* 0x000fea0003800000 */
.L_x_92:
[----:B---3-5:R-:W-:Y:S01]  /*3cc0*/  IMAD.U32 R4, R114, 0x10000, RZ ;  /* 0x0001000072047824 */ /* 0x028fe200078e00ff */
[----:B------:R-:W-:Y:S01]  /*3cd0*/  ISETP.NE.AND P4, PT, R116, RZ, PT ;  /* 0x000000ff7400720c */ /* 0x000fe20003f85270 */
[----:B------:R-:W-:Y:S02]  /*3ce0*/  BSSY B1, `(.L_x_94) ;  /* 0x0000008000017945 */ /* 0x000fe40003800000 */
[----:B------:R-:W-:Y:S01]  /*3cf0*/  FMUL R5, R4, R89 ;  /* 0x0000005904057220 */ /* 0x000fe20000400000 */
[----:B------:R-:W-:-:S03]  /*3d00*/  ISETP.GT.AND P4, PT, R3, 0x88, P4 ;  /* 0x000000880300780c */ /* 0x000fc60002784270 */
[----:B------:R-:W-:-:S05]  /*3d10*/  FFMA R5, R26, R88, R5 ;  /* 0x000000581a057223 */ /* 0x000fca0000000005 */
[----:B------:R-:W-:-:S05]  /*3d20*/  F2FP.BF16.F32.PACK_AB R5, RZ, R5 ;  /* 0x00000005ff05723e */ /* 0x000fca00000010ff */
[----:B------:R3:W-:Y:S01]  /*3d30*/  @P6 STG.E.U16 desc[UR38][R20.64], R5 ;  /* 0x0000000514006986 */ /* 0x0007e2000c101526 */
[----:B------:R-:W-:Y:S05]  /*3d40*/  @!P4 BRA `(.L_x_95) ;  /* 0x000000000004c947 */ /* 0x000fea0003800000 */
[----:B------:R0:W5:Y:S02]  /*3d50*/  LDG.E.LTC128B.U16 R114, desc[UR38][R12.64+0x2] ;  /* 0x000002260c727981 */ /* 0x000164000c1e1520 */
.L_x_95:
[----:B------:R-:W-:Y:S05]  /*3d60*/  BSYNC B1 ;  /* 0x0000000000017941 */ /* 0x000fea0003800000 */
.L_x_94:
[----:B-----5:R-:W-:Y:S01]  /*3d70*/  IMAD.U32 R4, R114, 0x10000, RZ ;  /* 0x0001000072047824 */ /* 0x020fe200078e00ff */
[----:B------:R-:W-:Y:S01]  /*3d80*/  ISETP.NE.AND P6, PT, R115, RZ, PT ;  /* 0x000000ff7300720c */ /* 0x000fe20003fc5270 */
[----:B------:R-:W-:Y:S02]  /*3d90*/  BSSY B1, `(.L_x_96) ;  /* 0x0000008000017945 */ /* 0x000fe40003800000 */
[----:B------:R-:W-:-:S04]  /*3da0*/  FMUL R4, R4, R89 ;  /* 0x0000005904047220 */ /* 0x000fc80000400000 */
[----:B------:R-:W-:-:S05]  /*3db0*/  FFMA R4, R27, R88, R4 ;  /* 0x000000581b047223 */ /* 0x000fca0000000004 */
[----:B------:R-:W-:-:S05]  /*3dc0*/  F2FP.BF16.F32.PACK_AB R4, RZ, R4 ;  /* 0x00000004ff04723e */ /* 0x000fca00000010ff */
[----:B------:R0:W-:Y:S01]  /*3dd0*/  @P4 STG.E.U16 desc[UR38][R64.64+0x2], R4 ;  /* 0x0000020440004986 */ /* 0x0001e2000c101526 */
[----:B------:R-:W-:-:S13]  /*3de0*/  ISETP.GT.AND P4, PT, R3, 0x80, P6 ;  /* 0x000000800300780c */ /* 0x000fda0003784270 */
[----:B0-----:R-:W-:Y:S05]  /*3df0*/  @!P4 BRA `(.L_x_97) ;  /* 0x000000000004c947 */ /* 0x001fea0003800000 */
[----:B------:R0:W5:Y:S02]  /*3e00*/  LDG.E.LTC128B.U16 R114, desc[UR38][R60.64+0x10] ;  /* 0x000010263c727981 */ /* 0x000164000c1e1520 */
.L_x_97:
[----:B------:R-:W-:Y:S05]  /*3e10*/  BSYNC B1 ;  /* 0x0000000000017941 */ /* 0x000fea0003800000 */
.L_x_96:
[----:B-----5:R-:W-:Y:S01]  /*3e20*/  IMAD.U32 R4, R114, 0x10000, RZ ;  /* 0x0001000072047824 */ /* 0x020fe200078e00ff */
[----:B------:R-:W-:Y:S01]  /*3e30*/  ISETP.NE.AND P6, PT, R117, RZ, PT ;  /* 0x000000ff7500720c */ /* 0x000fe20003fc5270 */
[----:B------:R-:W-:Y:S02]  /*3e40*/  BSSY B1, `(.L_x_98) ;  /* 0x000000b000017945 */ /* 0x000fe40003800000 */
[----:B---3--:R-:W-:Y:S01]  /*3e50*/  FMUL R5, R4, R89 ;  /* 0x0000005904057220 */ /* 0x008fe20000400000 */
[----:B------:R-:W-:-:S03]  /*3e60*/  @P4 IMAD.MOV.U32 R4, RZ, RZ, R14 ;  /* 0x000000ffff044224 */ /* 0x000fc600078e000e */
[----:B------:R-:W-:-:S05]  /*3e70*/  FFMA R5, R28, R88, R5 ;  /* 0x000000581c057223 */ /* 0x000fca0000000005 */
[----:B------:R-:W-:-:S04]  /*3e80*/  F2FP.BF16.F32.PACK_AB R5, RZ, R5 ;  /* 0x00000005ff05723e */ /* 0x000fc800000010ff */
[----:B------:R-:W-:Y:S01]  /*3e90*/  PRMT R6, R5, 0x7610, R6 ;  /* 0x0000761005067816 */ /* 0x000fe20000000006 */
[----:B------:R-:W-:-:S05]  /*3ea0*/  @P4 IMAD.MOV.U32 R5, RZ, RZ, R15 ;  /* 0x000000ffff054224 */ /* 0x000fca00078e000f */
[----:B------:R3:W-:Y:S01]  /*3eb0*/  @P4 STG.E.U16 desc[UR38][R4.64+0x10], R6 ;  /* 0x0000100604004986 */ /* 0x0007e2000c101526 */
[----:B------:R-:W-:-:S13]  /*3ec0*/  ISETP.GT.AND P4, PT, R3, 0x80, P6 ;  /* 0x000000800300780c */ /* 0x000fda0003784270 */
[----:B---3--:R-:W-:Y:S05]  /*3ed0*/  @!P4 BRA `(.L_x_99) ;  /* 0x000000000004c947 */ /* 0x008fea0003800000 */
[----:B------:R3:W5:Y:S02]  /*3ee0*/  LDG.E.LTC128B.U16 R114, desc[UR38][R60.64+0x12] ;  /* 0x000012263c727981 */ /* 0x000764000c1e1520 */
.L_x_99:
[----:B------:R-:W-:Y:S05]  /*3ef0*/  BSYNC B1 ;  /* 0x0000000000017941 */ /* 0x000fea0003800000 */
.L_x_98:
[----:B-----5:R-:W-:Y:S01]  /*3f00*/  IMAD.U32 R4, R114, 0x10000, RZ ;  /* 0x0001000072047824 */ /* 0x020fe200078e00ff */
[----:B------:R-:W-:Y:S01]  /*3f10*/  BSSY B1, `(.L_x_100) ;  /* 0x000000c000017945 */ /* 0x000fe20003800000 */
[----:B------:R-:W-:Y:S02]  /*3f20*/  @P4 IMAD.MOV.U32 R5, RZ, RZ, R15 ;  /* 0x000000ffff054224 */ /* 0x000fe400078e000f */
[----:B------:R-:W-:-:S04]  /*3f30*/  FMUL R4, R4, R89 ;  /* 0x0000005904047220 */ /* 0x000fc80000400000 */
[----:B------:R-:W-:-:S05]  /*3f40*/  FFMA R4, R29, R88, R4 ;  /* 0x000000581d047223 */ /* 0x000fca0000000004 */
[----:B------:R-:W-:-:S04]  /*3f50*/  F2FP.BF16.F32.PACK_AB R4, RZ, R4 ;  /* 0x00000004ff04723e */ /* 0x000fc800000010ff */
[----:B------:R-:W-:Y:S01]  /*3f60*/  PRMT R6, R4, 0x7610, R6 ;  /* 0x0000761004067816 */ /* 0x000fe20000000006 */
[----:B------:R-:W-:-:S05]  /*3f70*/  @P4 IMAD.MOV.U32 R4, RZ, RZ, R14 ;  /* 0x000000ffff044224 */ /* 0x000fca00078e000e */
[----:B------:R0:W-:Y:S01]  /*3f80*/  @P4 STG.E.U16 desc[UR38][R4.64+0x12], R6 ;  /* 0x0000120604004986 */ /* 0x0001e2000c101526 */
[----:B------:R-:W-:-:S04]  /*3f90*/  ISETP.NE.AND P4, PT, R115, RZ, PT ;  /* 0x000000ff7300720c */ /* 0x000fc80003f85270 */
[----:B------:R-:W-:-:S13]  /*3fa0*/  ISETP.GT.AND P4, PT, R3, 0x88, P4 ;  /* 0x000000880300780c */ /* 0x000fda0002784270 */
[----:B0-----:R-:W-:Y:S05]  /*3fb0*/  @!P4 BRA `(.L_x_101) ;  /* 0x000000000004c947 */ /* 0x001fea0003800000 */
[----:B------:R0:W5:Y:S02]  /*3fc0*/  LDG.E.LTC128B.U16 R114, desc[UR38][R12.64+0x10] ;  /* 0x000010260c727981 */ /* 0x000164000c1e1520 */
.L_x_101:
[----:B------:R-:W-:Y:S05]  /*3fd0*/  BSYNC B1 ;  /* 0x0000000000017941 */ /* 0x000fea0003800000 */
.L_x_100:
        /* <DEDUP_REMOVED lines=9> */
.L_x_103:
[----:B------:R-:W-:Y:S05]  /*4070*/  BSYNC B1 ;  /* 0x0000000000017941 */ /* 0x000fea0003800000 */
.L_x_102:
[----:B-----5:R-:W-:Y:S01]  /*4080*/  IMAD.U32 R4, R114, 0x10000, RZ ;  /* 0x0001000072047824 */ /* 0x020fe200078e00ff */
[----:B------:R-:W-:Y:S01]  /*4090*/  ISETP.NE.AND P6, PT, R118, RZ, PT ;  /* 0x000000ff7600720c */ /* 0x000fe20003fc5270 */
        /* <DEDUP_REMOVED lines=8> */
[----:B------:R-:W-:-:S13]  /*4120*/  ISETP.GT.AND P4, PT, R3, 0x80, P6 ;  /* 0x000000800300780c */ /* 0x000fda0003784270 */
[----:B0-----:R-:W-:Y:S05]  /*4130*/  @!P4 BRA `(.L_x_105) ;  /* 0x000000000004c947 */ /* 0x001fea0003800000 */
[----:B------:R0:W5:Y:S02]  /*4140*/  LDG.E.LTC128B.U16 R114, desc[UR38][R60.64+0x20] ;  /* 0x000020263c727981 */ /* 0x000164000c1e1520 */
.L_x_105:
[----:B------:R-:W-:Y:S05]  /*4150*/  BSYNC B1 ;  /* 0x0000000000017941 */ /* 0x000fea0003800000 */
.L_x_104:
[----:B-----5:R-:W-:Y:S01]  /*4160*/  IMAD.U32 R4, R114, 0x10000, RZ ;  /* 0x0001000072047824 */ /* 0x020fe200078e00ff */
[----:B------:R-:W-:Y:S01]  /*4170*/  ISETP.NE.AND P6, PT, R100, RZ, PT ;  /* 0x000000ff6400720c */ /* 0x000fe20003fc5270 */
[----:B------:R-:W-:Y:S02]  /*4180*/  BSSY B1, `(.L_x_106) ;  /* 0x000000b000017945 */ /* 0x000fe40003800000 */
[----:B------:R-:W-:Y:S01]  /*4190*/  FMUL R5, R4, R89 ;  /* 0x0000005904057220 */ /* 0x000fe20000400000 */
[----:B------:R-:W-:-:S03]  /*41a0*/  @P4 IMAD.MOV.U32 R4, RZ, RZ, R14 ;  /* 0x000000ffff044224 */ /* 0x000fc600078e000e */
        /* <DEDUP_REMOVED lines=8> */
.L_x_107:
[----:B------:R-:W-:Y:S05]  /*4230*/  BSYNC B1 ;  /* 0x0000000000017941 */ /* 0x000fea0003800000 */
.L_x_106:
        /* <DEDUP_REMOVED lines=13> */
.L_x_109:
[----:B------:R-:W-:Y:S05]  /*4310*/  BSYNC B1 ;  /* 0x0000000000017941 */ /* 0x000fea0003800000 */
.L_x_108:
[----:B-----5:R-:W-:Y:S01]  /*4320*/  IMAD.U32 R4, R114, 0x10000, RZ ;  /* 0x0001000072047824 */ /* 0x020fe200078e00ff */
[----:B------:R-:W-:Y:S03]  /*4330*/  BSSY B1, `(.L_x_110) ;  /* 0x000000b000017945 */ /* 0x000fe60003800000 */
        /* <DEDUP_REMOVED lines=10> */
.L_x_111:
[----:B------:R-:W-:Y:S05]  /*43e0*/  BSYNC B1 ;  /* 0x0000000000017941 */ /* 0x000fea0003800000 */
.L_x_110:
        /* <DEDUP_REMOVED lines=13> */
.L_x_113:
[----:B------:R-:W-:Y:S05]  /*44c0*/  BSYNC B1 ;  /* 0x0000000000017941 */ /* 0x000fea0003800000 */
.L_x_112:
        /* <DEDUP_REMOVED lines=13> */
.L_x_115:
[----:B------:R-:W-:Y:S05]  /*45a0*/  BSYNC B1 ;  /* 0x0000000000017941 */ /* 0x000fea0003800000 */
.L_x_114:
        /* <DEDUP_REMOVED lines=13> */
.L_x_117:
[----:B------:R-:W-:Y:S05]  /*4680*/  BSYNC B1 ;  /* 0x0000000000017941 */ /* 0x000fea0003800000 */
.L_x_116:
        /* <DEDUP_REMOVED lines=12> */
.L_x_119:
[----:B------:R-:W-:Y:S05]  /*4750*/  BSYNC B1 ;  /* 0x0000000000017941 */ /* 0x000fea0003800000 */
.L_x_118:
        /* <DEDUP_REMOVED lines=13> */
.L_x_121:
[----:B------:R-:W-:Y:S05]  /*4830*/  BSYNC B1 ;  /* 0x0000000000017941 */ /* 0x000fea0003800000 */
.L_x_120:
        /* <DEDUP_REMOVED lines=13> */
.L_x_123:
[----:B------:R-:W-:Y:S05]  /*4910*/  BSYNC B1 ;  /* 0x0000000000017941 */ /* 0x000fea0003800000 */
.L_x_122:
        /* <DEDUP_REMOVED lines=13> */
.L_x_125:
[----:B------:R-:W-:Y:S05]  /*49f0*/  BSYNC B1 ;  /* 0x0000000000017941 */ /* 0x000fea0003800000 */
.L_x_124:
        /* <DEDUP_REMOVED lines=12> */
.L_x_127:
[----:B------:R-:W-:Y:S05]  /*4ac0*/  BSYNC B1 ;  /* 0x0000000000017941 */ /* 0x000fea0003800000 */
.L_x_126:
        /* <DEDUP_REMOVED lines=13> */
.L_x_129:
[----:B------:R-:W-:Y:S05]  /*4ba0*/  BSYNC B1 ;  /* 0x0000000000017941 */ /* 0x000fea0003800000 */
.L_x_128:
        /* <DEDUP_REMOVED lines=12> */
.L_x_131:
[----:B------:R-:W-:Y:S05]  /*4c70*/  BSYNC B1 ;  /* 0x0000000000017941 */ /* 0x000fea0003800000 */
.L_x_130:
        /* <DEDUP_REMOVED lines=12> */
.L_x_133:
[----:B------:R-:W-:Y:S05]  /*4d40*/  BSYNC B1 ;  /* 0x0000000000017941 */ /* 0x000fea0003800000 */
.L_x_132:
[----:B-----5:R-:W-:Y:S01]  /*4d50*/  IMAD.U32 R4, R114, 0x10000, RZ ;  /* 0x0001000072047824 */ /* 0x020fe200078e00ff */
[----:B------:R-:W-:Y:S01]  /*4d60*/  ISETP.GT.AND P5, PT, R3, 0x88, P5 ;  /* 0x000000880300780c */ /* 0x000fe20002fa4270 */
        /* <DEDUP_REMOVED lines=8> */
[----:B------:R-:W-:Y:S05]  /*4df0*/  @!P5 BRA `(.L_x_135) ;  /* 0x000000000004d947 */ /* 0x000fea0003800000 */
[----:B------:R0:W5:Y:S02]  /*4e00*/  LDG.E.LTC128B.U16 R114, desc[UR38][R12.64+0x52] ;  /* 0x000052260c727981 */ /* 0x000164000c1e1520 */
.L_x_135:
[----:B------:R-:W-:Y:S05]  /*4e10*/  BSYNC B1 ;  /* 0x0000000000017941 */ /* 0x000fea0003800000 */
.L_x_134:
[----:B0----5:R-:W-:Y:S01]  /*4e20*/  IMAD.U32 R4, R114, 0x10000, RZ ;  /* 0x0001000072047824 */ /* 0x021fe200078e00ff */
        /* <DEDUP_REMOVED lines=11> */
.L_x_137:
[----:B------:R-:W-:Y:S05]  /*4ee0*/  BSYNC B1 ;  /* 0x0000000000017941 */ /* 0x000fea0003800000 */
.L_x_136:
[----:B0----5:R-:W-:Y:S01]  /*4ef0*/  IMAD.U32 R4, R114, 0x10000, RZ ;  /* 0x0001000072047824 */ /* 0x021fe200078e00ff */
        /* <DEDUP_REMOVED lines=11> */
.L_x_139:
[----:B------:R-:W-:Y:S05]  /*4fb0*/  BSYNC B1 ;  /* 0x0000000000017941 */ /* 0x000fea0003800000 */
.L_x_138:
        /* <DEDUP_REMOVED lines=12> */
.L_x_141:
[----:B------:R-:W-:Y:S05]  /*5080*/  BSYNC B1 ;  /* 0x0000000000017941 */ /* 0x000fea0003800000 */
.L_x_140:
        /* <DEDUP_REMOVED lines=12> */
.L_x_143:
[----:B------:R-:W-:Y:S05]  /*5150*/  BSYNC B1 ;  /* 0x0000000000017941 */ /* 0x000fea0003800000 */
.L_x_142:
        /* <DEDUP_REMOVED lines=12> */
.L_x_145:
[----:B------:R-:W-:Y:S05]  /*5220*/  BSYNC B1 ;  /* 0x0000000000017941 */ /* 0x000fea0003800000 */
.L_x_144:
        /* <DEDUP_REMOVED lines=12> */
.L_x_147:
[----:B------:R-:W-:Y:S05]  /*52f0*/  BSYNC B1 ;  /* 0x0000000000017941 */ /* 0x000fea0003800000 */
.L_x_146:
        /* <DEDUP_REMOVED lines=9> */
.L_x_149:
[----:B------:R-:W-:Y:S05]  /*5390*/  BSYNC B1 ;  /* 0x0000000000017941 */ /* 0x000fea0003800000 */
.L_x_148:
        /* <DEDUP_REMOVED lines=12> */
.L_x_151:
[----:B------:R-:W-:Y:S05]  /*5460*/  BSYNC B1 ;  /* 0x0000000000017941 */ /* 0x000fea0003800000 */
.L_x_150:
[----:B------:R-:W-:Y:S05]  /*5470*/  @!P0 BRA `(.L_x_152) ;  /* 0x0000001400848947 */ /* 0x000fea0003800000 */
[----:B-----5:R-:W-:-:S04]  /*5480*/  IMAD.U32 R114, R114, 0x10000, RZ ;  /* 0x0001000072727824 */ /* 0x020fc800078e00ff */
[----:B------:R-:W-:-:S04]  /*5490*/  FMUL R114, R114, R89 ;  /* 0x0000005972727220 */ /* 0x000fc80000400000 */
[----:B------:R-:W-:-:S05]  /*54a0*/  FFMA R114, R55, R88, R114 ;  /* 0x0000005837727223 */ /* 0x000fca0000000072 */
[----:B------:R-:W-:-:S05]  /*54b0*/  F2FP.BF16.F32.PACK_AB R114, RZ, R114 ;  /* 0x00000072ff72723e */ /* 0x000fca00000010ff */
[----:B------:R0:W-:Y:S01]  /*54c0*/  STG.E.U16 desc[UR38][R10.64+0x72], R114 ;  /* 0x000072720a007986 */ /* 0x0001e2000c101526 */
[----:B------:R-:W-:Y:S05]  /*54d0*/  BRA `(.L_x_152) ;  /* 0x00000014006c7947 */ /* 0x000fea0003800000 */
.L_x_29:
[----:B------:R-:W-:Y:S01]  /*54e0*/  ULDC.64 UR4, c[0x0][0x5c0] ;  /* 0x0001700000047ab9 */ /* 0x000fe20000000a00 */
[-C--:B------:R-:W-:Y:S01]  /*54f0*/  FMUL R56, R56, R88.reuse ;  /* 0x0000005838387220 */ /* 0x080fe20000400000 */
[----:B------:R-:W-:Y:S01]  /*5500*/  LEA R10, P1, R110, UR4, 0x1 ;  /* 0x000000046e0a7c11 */ /* 0x000fe2000f8208ff */
[----:B------:R-:W-:Y:S01]  /*5510*/  IMAD.SHL.U32 R7, R94, 0x2, RZ ;  /* 0x000000025e077824 */ /* 0x000fe200078e00ff */
[----:B------:R-:W-:Y:S01]  /*5520*/  ISETP.GT.AND P3, PT, R4, 0x1, PT ;  /* 0x000000010400780c */ /* 0x000fe20003f64270 */
[----:B------:R-:W-:Y:S01]  /*5530*/  FMUL R57, R57, R88 ;  /* 0x0000005839397220 */ /* 0x000fe20000400000 */
[----:B------:R-:W-:Y:S01]  /*5540*/  F2FP.BF16.F32.PACK_AB R56, RZ, R56 ;  /* 0x00000038ff38723e */ /* 0x000fe200000010ff */
[-C--:B------:R-:W-:Y:S01]  /*5550*/  FMUL R58, R58, R88.reuse ;  /* 0x000000583a3a7220 */ /* 0x080fe20000400000 */
[----:B------:R-:W-:Y:S01]  /*5560*/  LEA.HI.X R11, R110, UR5, R103, 0x1, P1 ;  /* 0x000000056e0b7c11 */ /* 0x000fe200088f0c67 */
[-C--:B------:R-:W-:Y:S01]  /*5570*/  FMUL R59, R59, R88.reuse ;  /* 0x000000583b3b7220 */ /* 0x080fe20000400000 */
[----:B------:R-:W-:Y:S01]  /*5580*/  ISETP.GT.AND P1, PT, R3, RZ, P3 ;  /* 0x000000ff0300720c */ /* 0x000fe20001f24270 */
[----:B------:R-:W-:Y:S01]  /*5590*/  IMAD.SHL.U32 R19, R95, 0x2, RZ ;  /* 0x000000025f137824 */ /* 0x000fe200078e00ff */
[----:B------:R-:W-:Y:S01]  /*55a0*/  ISETP.GT.AND P2, PT, R3, 0x8, P6 ;  /* 0x000000080300780c */ /* 0x000fe20003744270 */
[----:B------:R-:W-:Y:S01]  /*55b0*/  @P0 STG.E.U16 desc[UR38][R10.64], R56 ;  /* 0x000000380a000986 */ /* 0x000fe2000c101526 */
[----:B------:R-:W-:Y:S01]  /*55c0*/  SHF.L.U64.HI R5, R94, 0x1, R93 ;  /* 0x000000015e057819 */ /* 0x000fe2000001025d */
[----:B------:R-:W-:Y:S01]  /*55d0*/  FMUL R60, R60, R88 ;  /* 0x000000583c3c7220 */ /* 0x000fe20000400000 */
[----:B------:R-:W-:Y:S01]  /*55e0*/  IADD3 R8, P0, R7, R10, RZ ;  /* 0x0000000a07087210 */ /* 0x000fe20007f1e0ff */
[-C--:B------:R-:W-:Y:S01]  /*55f0*/  FMUL R61, R61, R88.reuse ;  /* 0x000000583d3d7220 */ /* 0x080fe20000400000 */
[----:B------:R-:W-:Y:S01]  /*5600*/  F2FP.BF16.F32.PACK_AB R57, RZ, R57 ;  /* 0x00000039ff39723e */ /* 0x000fe200000010ff */
[----:B------:R-:W-:Y:S01]  /*5610*/  FMUL R63, R63, R88 ;  /* 0x000000583f3f7220 */ /* 0x000fe20000400000 */
[----:B------:R-:W-:Y:S01]  /*5620*/  F2FP.BF16.F32.PACK_AB R58, RZ, R58 ;  /* 0x0000003aff3a723e */ /* 0x000fe200000010ff */
[----:B------:R-:W-:Y:S01]  /*5630*/  IMAD.X R9, R5, 0x1, R11, P0 ;  /* 0x0000000105097824 */ /* 0x000fe200000e060b */
[----:B------:R-:W-:Y:S01]  /*5640*/  ISETP.GT.AND P0, PT, R3, 0x8, P3 ;  /* 0x000000080300780c */ /* 0x000fe20001f04270 */
[----:B------:R-:W-:Y:S01]  /*5650*/  @P1 STG.E.U16 desc[UR38][R10.64+0x2], R57 ;  /* 0x000002390a001986 */ /* 0x000fe2000c101526 */
[----:B------:R-:W-:Y:S01]  /*5660*/  F2FP.BF16.F32.PACK_AB R59, RZ, R59 ;  /* 0x0000003bff3b723e */ /* 0x000fe200000010ff */
[----:B------:R-:W-:Y:S01]  /*5670*/  FMUL R62, R62, R88 ;  /* 0x000000583e3e7220 */ /* 0x000fe20000400000 */
[----:B------:R-:W-:Y:S01]  /*5680*/  SHF.L.U64.HI R13, R95, 0x1, R92 ;  /* 0x000000015f0d7819 */ /* 0x000fe2000001025c */
[----:B------:R-:W-:Y:S01]  /*5690*/  @P2 STG.E.U16 desc[UR38][R8.64], R58 ;  /* 0x0000003a08002986 */ /* 0x000fe2000c101526 */
[----:B------:R-:W-:Y:S01]  /*56a0*/  IADD3 R6, P1, P2, R19, R10, R7 ;  /* 0x0000000a13067210 */ /* 0x000fe20007a3e007 */
[-C--:B------:R-:W-:Y:S01]  /*56b0*/  FMUL R64, R64, R88.reuse ;  /* 0x0000005840407220 */ /* 0x080fe20000400000 */
[C---:B------:R-:W-:Y:S01]  /*56c0*/  ISETP.GT.AND P4, PT, R4.reuse, 0x8, PT ;  /* 0x000000080400780c */ /* 0x040fe20003f84270 */
[-C--:B------:R-:W-:Y:S01]  /*56d0*/  FMUL R65, R65, R88.reuse ;  /* 0x0000005841417220 */ /* 0x080fe20000400000 */
[----:B------:R-:W-:Y:S01]  /*56e0*/  ISETP.GT.AND P3, PT, R4, 0x9, PT ;  /* 0x000000090400780c */ /* 0x000fe20003f64270 */
[-C--:B------:R-:W-:Y:S01]  /*56f0*/  FMUL R66, R66, R88.reuse ;  /* 0x0000005842427220 */ /* 0x080fe20000400000 */
[----:B------:R-:W-:Y:S01]  /*5700*/  IADD3.X R7, R13, R11, R5, P1, P2 ;  /* 0x0000000b0d077210 */ /* 0x000fe20000fe4405 */
[----:B------:R-:W-:Y:S01]  /*5710*/  @P0 STG.E.U16 desc[UR38][R8.64+0x2], R59 ;  /* 0x0000023b08000986 */ /* 0x000fe2000c101526 */
[----:B------:R-:W-:Y:S01]  /*5720*/  ISETP.GT.AND P1, PT, R3, RZ, P4 ;  /* 0x000000ff0300720c */ /* 0x000fe20002724270 */
[-C--:B------:R-:W-:Y:S01]  /*5730*/  FMUL R67, R67, R88.reuse ;  /* 0x0000005843437220 */ /* 0x080fe20000400000 */
[----:B------:R-:W-:Y:S01]  /*5740*/  ISETP.GT.AND P0, PT, R3, RZ, P3 ;  /* 0x000000ff0300720c */ /* 0x000fe20001f04270 */
[----:B------:R-:W-:Y:S01]  /*5750*/  FMUL R68, R68, R88 ;  /* 0x0000005844447220 */ /* 0x000fe20000400000 */
[----:B------:R-:W-:Y:S01]  /*5760*/  F2FP.BF16.F32.PACK_AB R60, RZ, R60 ;  /* 0x0000003cff3c723e */ /* 0x000fe200000010ff */
[-C--:B------:R-:W-:Y:S01]  /*5770*/  FMUL R69, R69, R88.reuse ;  /* 0x0000005845457220 */ /* 0x080fe20000400000 */
[----:B------:R-:W-:Y:S01]  /*5780*/  F2FP.BF16.F32.PACK_AB R61, RZ, R61 ;  /* 0x0000003dff3d723e */ /* 0x000fe200000010ff */
[-C--:B------:R-:W-:Y:S01]  /*5790*/  FMUL R70, R70, R88.reuse ;  /* 0x0000005846467220 */ /* 0x080fe20000400000 */
[----:B------:R-:W-:Y:S01]  /*57a0*/  F2FP.BF16.F32.PACK_AB R63, RZ, R63 ;  /* 0x0000003fff3f723e */ /* 0x000fe200000010ff */
[----:B------:R-:W-:Y:S01]  /*57b0*/  FMUL R71, R71, R88 ;  /* 0x0000005847477220 */ /* 0x000fe20000400000 */
[----:B------:R-:W-:Y:S01]  /*57c0*/  F2FP.BF16.F32.PACK_AB R62, RZ, R62 ;  /* 0x0000003eff3e723e */ /* 0x000fe200000010ff */
[----:B------:R-:W-:Y:S01]  /*57d0*/  FMUL R72, R72, R88 ;  /* 0x0000005848487220 */ /* 0x000fe20000400000 */
[----:B------:R-:W-:Y:S01]  /*57e0*/  F2FP.BF16.F32.PACK_AB R64, RZ, R64 ;  /* 0x00000040ff40723e */ /* 0x000fe200000010ff */
[----:B------:R-:W-:Y:S01]  /*57f0*/  @P1 STG.E.U16 desc[UR38][R10.64+0x10], R60 ;  /* 0x0000103c0a001986 */ /* 0x000fe2000c101526 */
[----:B------:R-:W-:Y:S01]  /*5800*/  ISETP.GT.AND P1, PT, R3, 0x8, P4 ;  /* 0x000000080300780c */ /* 0x000fe20002724270 */
[-C--:B------:R-:W-:Y:S01]  /*5810*/  FMUL R73, R73, R88.reuse ;  /* 0x0000005849497220 */ /* 0x080fe20000400000 */
[----:B------:R-:W-:Y:S01]  /*5820*/  ISETP.GT.AND P2, PT, R4, 0x11, PT ;  /* 0x000000110400780c */ /* 0x000fe20003f44270 */
[----:B------:R-:W-:Y:S01]  /*5830*/  @P0 STG.E.U16 desc[UR38][R10.64+0x12], R61 ;  /* 0x0000123d0a000986 */ /* 0x000fe2000c101526 */
[----:B------:R-:W-:Y:S01]  /*5840*/  ISETP.GT.AND P0, PT, R3, 0x8, P3 ;  /* 0x000000080300780c */ /* 0x000fe20001f04270 */
[-C--:B------:R-:W-:Y:S01]  /*5850*/  FMUL R74, R74, R88.reuse ;  /* 0x000000584a4a7220 */ /* 0x080fe20000400000 */
[----:B------:R-:W-:Y:S01]  /*5860*/  ISETP.GT.AND P3, PT, R4, 0x10, PT ;  /* 0x000000100400780c */ /* 0x000fe20003f64270 */
[-C--:B------:R-:W-:Y:S01]  /*5870*/  FMUL R75, R75, R88.reuse ;  /* 0x000000584b4b7220 */ /* 0x080fe20000400000 */
[----:B------:R-:W-:Y:S01]  /*5880*/  F2FP.BF16.F32.PACK_AB R65, RZ, R65 ;  /* 0x00000041ff41723e */ /* 0x000fe200000010ff */
[----:B------:R-:W-:Y:S01]  /*5890*/  FMUL R76, R76, R88 ;  /* 0x000000584c4c7220 */ /* 0x000fe20000400000 */
[----:B------:R-:W-:Y:S01]  /*58a0*/  F2FP.BF16.F32.PACK_AB R66, RZ, R66 ;  /* 0x00000042ff42723e */ /* 0x000fe200000010ff */
[----:B------:R-:W-:Y:S01]  /*58b0*/  FMUL R77, R77, R88 ;  /* 0x000000584d4d7220 */ /* 0x000fe20000400000 */
[----:B------:R-:W-:Y:S01]  /*58c0*/  F2FP.BF16.F32.PACK_AB R67, RZ, R67 ;  /* 0x00000043ff43723e */ /* 0x000fe200000010ff */
[----:B------:R-:W-:Y:S01]  /*58d0*/  @P1 STG.E.U16 desc[UR38][R8.64+0x10], R62 ;  /* 0x0000103e08001986 */ /* 0x000fe2000c101526 */
[----:B------:R-:W-:Y:S01]  /*58e0*/  F2FP.BF16.F32.PACK_AB R68, RZ, R68 ;  /* 0x00000044ff44723e */ /* 0x000fe200000010ff */
[-C--:B------:R-:W-:Y:S01]  /*58f0*/  FMUL R78, R78, R88.reuse ;  /* 0x000000584e4e7220 */ /* 0x080fe20000400000 */
[----:B------:R-:W-:Y:S01]  /*5900*/  ISETP.GT.AND P1, PT, R4, 0x19, PT ;  /* 0x000000190400780c */ /* 0x000fe20003f24270 */
[----:B------:R-:W-:Y:S01]  /*5910*/  @P0 STG.E.U16 desc[UR38][R8.64+0x12], R63 ;  /* 0x0000123f08000986 */ /* 0x000fe2000c101526 */
[----:B------:R-:W-:Y:S01]  /*5920*/  ISETP.GT.AND P0, PT, R3, RZ, P3 ;  /* 0x000000ff0300720c */ /* 0x000fe20001f04270 */
[-C--:B------:R-:W-:Y:S01]  /*5930*/  FMUL R79, R79, R88.reuse ;  /* 0x000000584f4f7220 */ /* 0x080fe20000400000 */
[----:B------:R-:W-:Y:S01]  /*5940*/  F2FP.BF16.F32.PACK_AB R69, RZ, R69 ;  /* 0x00000045ff45723e */ /* 0x000fe200000010ff */
[----:B------:R-:W-:Y:S01]  /*5950*/  FMUL R80, R80, R88 ;  /* 0x0000005850507220 */ /* 0x000fe20000400000 */
[----:B------:R-:W-:Y:S01]  /*5960*/  F2FP.BF16.F32.PACK_AB R70, RZ, R70 ;  /* 0x00000046ff46723e */ /* 0x000fe200000010ff */
        /* <DEDUP_REMOVED lines=8> */
[----:B------:R-:W-:Y:S01]  /*59f0*/  @P0 STG.E.U16 desc[UR38][R10.64+0x20], R64 ;  /* 0x000020400a000986 */ /* 0x000fe2000c101526 */
[----:B------:R-:W-:Y:S01]  /*5a00*/  ISETP.GT.AND P0, PT, R3, RZ, P2 ;  /* 0x000000ff0300720c */ /* 0x000fe20001704270 */
[-C--:B------:R-:W-:Y:S01]  /*5a10*/  FMUL R85, R85, R88.reuse ;  /* 0x0000005855557220 */ /* 0x080fe20000400000 */
[----:B------:R-:W-:Y:S01]  /*5a20*/  F2FP.BF16.F32.PACK_AB R75, RZ, R75 ;  /* 0x0000004bff4b723e */ /* 0x000fe200000010ff */
[-C--:B------:R-:W-:Y:S01]  /*5a30*/  FMUL R86, R86, R88.reuse ;  /* 0x0000005856567220 */ /* 0x080fe20000400000 */
[----:B------:R-:W-:Y:S01]  /*5a40*/  ISETP.GT.AND P5, PT, R4, 0x28, PT ;  /* 0x000000280400780c */ /* 0x000fe20003fa4270 */
[----:B------:R-:W-:Y:S01]  /*5a50*/  FMUL R87, R87, R88 ;  /* 0x0000005857577220 */ /* 0x000fe20000400000 */
[----:B------:R-:W-:Y:S01]  /*5a60*/  F2FP.BF16.F32.PACK_AB R76, RZ, R76 ;  /* 0x0000004cff4c723e */ /* 0x000fe200000010ff */
[-C--:B------:R-:W-:Y:S01]  /*5a70*/  FMUL R24, R24, R88.reuse ;  /* 0x0000005818187220 */ /* 0x080fe20000400000 */
[----:B------:R-:W-:Y:S01]  /*5a80*/  ISETP.GT.AND P4, PT, R4, 0x29, PT ;  /* 0x000000290400780c */ /* 0x000fe20003f84270 */
[-C--:B------:R-:W-:Y:S01]  /*5a90*/  FMUL R25, R25, R88.reuse ;  /* 0x0000005819197220 */ /* 0x080fe20000400000 */
[----:B------:R-:W-:Y:S01]  /*5aa0*/  F2FP.BF16.F32.PACK_AB R77, RZ, R77 ;  /* 0x0000004dff4d723e */ /* 0x000fe200000010ff */
[----:B------:R-:W-:Y:S01]  /*5ab0*/  FMUL R26, R26, R88 ;  /* 0x000000581a1a7220 */ /* 0x000fe20000400000 */
[----:B------:R-:W-:Y:S01]  /*5ac0*/  F2FP.BF16.F32.PACK_AB R78, RZ, R78 ;  /* 0x0000004eff4e723e */ /* 0x000fe200000010ff */
[----:B------:R-:W-:Y:S01]  /*5ad0*/  @P0 STG.E.U16 desc[UR38][R10.64+0x22], R65 ;  /* 0x000022410a000986 */ /* 0x000fe2000c101526 */
[----:B------:R-:W-:Y:S01]  /*5ae0*/  ISETP.GT.AND P0, PT, R3, 0x8, P3 ;  /* 0x000000080300780c */ /* 0x000fe20001f04270 */
[-C--:B------:R-:W-:Y:S01]  /*5af0*/  FMUL R27, R27, R88.reuse ;  /* 0x000000581b1b7220 */ /* 0x080fe20000400000 */
[----:B------:R-:W-:Y:S01]  /*5b00*/  F2FP.BF16.F32.PACK_AB R79, RZ, R79 ;  /* 0x0000004fff4f723e */ /* 0x000fe200000010ff */
[-C--:B------:R-:W-:Y:S01]  /*5b10*/  FMUL R28, R28, R88.reuse ;  /* 0x000000581c1c7220 */ /* 0x080fe20000400000 */
[----:B------:R-:W-:Y:S01]  /*5b20*/  ISETP.GT.AND P3, PT, R4, 0x30, PT ;  /* 0x000000300400780c */ /* 0x000fe20003f64270 */
        /* <DEDUP_REMOVED lines=8> */
[----:B------:R-:W-:Y:S01]  /*5bb0*/  @P0 STG.E.U16 desc[UR38][R8.64+0x20], R66 ;  /* 0x0000204208000986 */ /* 0x000fe2000c101526 */
[----:B------:R-:W-:Y:S01]  /*5bc0*/  ISETP.GT.AND P0, PT, R3, 0x8, P2 ;  /* 0x000000080300780c */ /* 0x000fe20001704270 */
[-C--:B------:R-:W-:Y:S01]  /*5bd0*/  FMUL R33, R33, R88.reuse ;  /* 0x0000005821217220 */ /* 0x080fe20000400000 */
[----:B------:R-:W-:Y:S01]  /*5be0*/  ISETP.GT.AND P2, PT, R4, 0x18, PT ;  /* 0x000000180400780c */ /* 0x000fe20003f44270 */
[----:B------:R-:W-:Y:S01]  /*5bf0*/  FMUL R34, R34, R88 ;  /* 0x0000005822227220 */ /* 0x000fe20000400000 */
[----:B------:R-:W-:Y:S01]  /*5c00*/  F2FP.BF16.F32.PACK_AB R84, RZ, R84 ;  /* 0x00000054ff54723e */ /* 0x000fe200000010ff */
[-C--:B------:R-:W-:Y:S01]  /*5c10*/  FMUL R35, R35, R88.reuse ;  /* 0x0000005823237220 */ /* 0x080fe20000400000 */
[----:B------:R-:W-:Y:S01]  /*5c20*/  P2R R5, PR, RZ, 0x20 ;  /* 0x00000020ff057803 */ /* 0x000fe20000000000 */
[-C--:B------:R-:W-:Y:S01]  /*5c30*/  FMUL R36, R36, R88.reuse ;  /* 0x0000005824247220 */ /* 0x080fe20000400000 */
[----:B------:R-:W-:Y:S01]  /*5c40*/  F2FP.BF16.F32.PACK_AB R85, RZ, R85 ;  /* 0x00000055ff55723e */ /* 0x000fe200000010ff */
[----:B------:R-:W-:Y:S01]  /*5c50*/  FMUL R37, R37, R88 ;  /* 0x0000005825257220 */ /* 0x000fe20000400000 */
[----:B------:R-:W-:Y:S01]  /*5c60*/  F2FP.BF16.F32.PACK_AB R86, RZ, R86 ;  /* 0x00000056ff56723e */ /* 0x000fe200000010ff */
[-C--:B------:R-:W-:Y:S01]  /*5c70*/  FMUL R38, R38, R88.reuse ;  /* 0x0000005826267220 */ /* 0x080fe20000400000 */
[----:B------:R-:W-:Y:S01]  /*5c80*/  F2FP.BF16.F32.PACK_AB R87, RZ, R87 ;  /* 0x00000057ff57723e */ /* 0x000fe200000010ff */
[----:B------:R-:W-:Y:S01]  /*5c90*/  @P0 STG.E.U16 desc[UR38][R8.64+0x22], R67 ;  /* 0x0000224308000986 */ /* 0x000fe2000c101526 */
[----:B------:R-:W-:Y:S01]  /*5ca0*/  ISETP.GT.AND P0, PT, R3, RZ, P2 ;  /* 0x000000ff0300720c */ /* 0x000fe20001704270 */
        /* <DEDUP_REMOVED lines=36> */
[----:B------:R-:W-:Y:S01]  /*5ef0*/  FMUL R55, R55, R88 ;  /* 0x0000005837377220 */ /* 0x000fe20000400000 */
[----:B------:R-:W-:-:S02]  /*5f00*/  F2FP.BF16.F32.PACK_AB R39, RZ, R39 ;  /* 0x00000027ff27723e */ /* 0x000fc400000010ff */
[----:B------:R-:W-:Y:S01]  /*5f10*/  F2FP.BF16.F32.PACK_AB R40, RZ, R40 ;  /* 0x00000028ff28723e */ /* 0x000fe200000010ff */
[----:B------:R-:W-:Y:S01]  /*5f20*/  @P0 STG.E.U16 desc[UR38][R8.64+0x30], R70 ;  /* 0x0000304608000986 */ /* 0x000fe2000c101526 */
[----:B------:R-:W-:Y:S02]  /*5f30*/  ISETP.GT.AND P0, PT, R3, 0x8, P1 ;  /* 0x000000080300780c */ /* 0x000fe40000f04270 */
[----:B------:R-:W-:Y:S02]  /*5f40*/  ISETP.GT.AND P1, PT, R4, 0x21, PT ;  /* 0x000000210400780c */ /* 0x000fe40003f24270 */
[----:B------:R-:W-:Y:S02]  /*5f50*/  F2FP.BF16.F32.PACK_AB R41, RZ, R41 ;  /* 0x00000029ff29723e */ /* 0x000fe400000010ff */
[----:B------:R-:W-:Y:S02]  /*5f60*/  F2FP.BF16.F32.PACK_AB R42, RZ, R42 ;  /* 0x0000002aff2a723e */ /* 0x000fe400000010ff */
[----:B------:R-:W-:-:S02]  /*5f70*/  F2FP.BF16.F32.PACK_AB R43, RZ, R43 ;  /* 0x0000002bff2b723e */ /* 0x000fc400000010ff */
[----:B------:R-:W-:Y:S02]  /*5f80*/  F2FP.BF16.F32.PACK_AB R44, RZ, R44 ;  /* 0x0000002cff2c723e */ /* 0x000fe400000010ff */
[----:B------:R-:W-:Y:S01]  /*5f90*/  F2FP.BF16.F32.PACK_AB R45, RZ, R45 ;  /* 0x0000002dff2d723e */ /* 0x000fe200000010ff */
[----:B------:R-:W-:Y:S01]  /*5fa0*/  @P0 STG.E.U16 desc[UR38][R8.64+0x32], R71 ;  /* 0x0000324708000986 */ /* 0x000fe2000c101526 */
[----:B------:R-:W-:Y:S02]  /*5fb0*/  ISETP.GT.AND P0, PT, R3, RZ, P2 ;  /* 0x000000ff0300720c */ /* 0x000fe40001704270 */
[----:B------:R-:W-:Y:S02]  /*5fc0*/  F2FP.BF16.F32.PACK_AB R46, RZ, R46 ;  /* 0x0000002eff2e723e */ /* 0x000fe400000010ff */
[----:B------:R-:W-:Y:S02]  /*5fd0*/  F2FP.BF16.F32.PACK_AB R47, RZ, R47 ;  /* 0x0000002fff2f723e */ /* 0x000fe400000010ff */
[----:B------:R-:W-:-:S02]  /*5fe0*/  F2FP.BF16.F32.PACK_AB R48, RZ, R48 ;  /* 0x00000030ff30723e */ /* 0x000fc400000010ff */
[----:B------:R-:W-:Y:S02]  /*5ff0*/  F2FP.BF16.F32.PACK_AB R49, RZ, R49 ;  /* 0x00000031ff31723e */ /* 0x000fe400000010ff */
[----:B------:R-:W-:Y:S02]  /*6000*/  F2FP.BF16.F32.PACK_AB R50, RZ, R50 ;  /* 0x00000032ff32723e */ /* 0x000fe400000010ff */
[----:B------:R-:W-:Y:S01]  /*6010*/  F2FP.BF16.F32.PACK_AB R51, RZ, R51 ;  /* 0x00000033ff33723e */ /* 0x000fe200000010ff */
[----:B------:R-:W-:Y:S01]  /*6020*/  @P0 STG.E.U16 desc[UR38][R10.64+0x40], R72 ;  /* 0x000040480a000986 */ /* 0x000fe2000c101526 */
[----:B------:R-:W-:Y:S02]  /*6030*/  ISETP.GT.AND P0, PT, R3, RZ, P1 ;  /* 0x000000ff0300720c */ /* 0x000fe40000f04270 */
[----:B------:R-:W-:Y:S02]  /*6040*/  F2FP.BF16.F32.PACK_AB R52, RZ, R52 ;  /* 0x00000034ff34723e */ /* 0x000fe400000010ff */
[----:B------:R-:W-:-:S02]  /*6050*/  F2FP.BF16.F32.PACK_AB R53, RZ, R53 ;  /* 0x00000035ff35723e */ /* 0x000fc400000010ff */
[----:B------:R-:W-:Y:S02]  /*6060*/  F2FP.BF16.F32.PACK_AB R54, RZ, R54 ;  /* 0x00000036ff36723e */ /* 0x000fe400000010ff */
[----:B------:R-:W-:-:S05]  /*6070*/  F2FP.BF16.F32.PACK_AB R55, RZ, R55 ;  /* 0x00000037ff37723e */ /* 0x000fca00000010ff */
[----:B------:R-:W-:Y:S01]  /*6080*/  @P0 STG.E.U16 desc[UR38][R10.64+0x42], R73 ;  /* 0x000042490a000986 */ /* 0x000fe2000c101526 */
[----:B------:R-:W-:Y:S02]  /*6090*/  ISETP.GT.AND P0, PT, R3, 0x8, P2 ;  /* 0x000000080300780c */ /* 0x000fe40001704270 */
[----:B------:R-:W-:-:S11]  /*60a0*/  ISETP.GT.AND P2, PT, R4, 0x38, PT ;  /* 0x000000380400780c */ /* 0x000fd60003f44270 */
[----:B------:R-:W-:Y:S01]  /*60b0*/  @P0 STG.E.U16 desc[UR38][R8.64+0x40], R74 ;  /* 0x0000404a08000986 */ /* 0x000fe2000c101526 */
[----:B------:R-:W-:-:S13]  /*60c0*/  ISETP.GT.AND P0, PT, R3, 0x8, P1 ;  /* 0x000000080300780c */ /* 0x000fda0000f04270 */
[----:B------:R-:W-:Y:S01]  /*60d0*/  @P0 STG.E.U16 desc[UR38][R8.64+0x42], R75 ;  /* 0x0000424b08000986 */ /* 0x000fe2000c101526 */
[----:B------:R-:W-:-:S13]  /*60e0*/  ISETP.GT.AND P0, PT, R3, RZ, P5 ;  /* 0x000000ff0300720c */ /* 0x000fda0002f04270 */
[----:B------:R-:W-:Y:S01]  /*60f0*/  @P0 STG.E.U16 desc[UR38][R10.64+0x50], R76 ;  /* 0x0000504c0a000986 */ /* 0x000fe2000c101526 */
[----:B------:R-:W-:-:S13]  /*6100*/  ISETP.GT.AND P0, PT, R3, RZ, P4 ;  /* 0x000000ff0300720c */ /* 0x000fda0002704270 */
[----:B------:R-:W-:Y:S01]  /*6110*/  @P0 STG.E.U16 desc[UR38][R10.64+0x52], R77 ;  /* 0x0000524d0a000986 */ /* 0x000fe2000c101526 */
[----:B------:R-:W-:-:S13]  /*6120*/  ISETP.GT.AND P0, PT, R3, 0x8, P5 ;  /* 0x000000080300780c */ /* 0x000fda0002f04270 */
[----:B------:R-:W-:Y:S01]  /*6130*/  @P0 STG.E.U16 desc[UR38][R8.64+0x50], R78 ;  /* 0x0000504e08000986 */ /* 0x000fe2000c101526 */
[----:B------:R-:W-:-:S13]  /*6140*/  ISETP.GT.AND P0, PT, R3, 0x8, P4 ;  /* 0x000000080300780c */ /* 0x000fda0002704270 */
[----:B------:R-:W-:Y:S01]  /*6150*/  @P0 STG.E.U16 desc[UR38][R8.64+0x52], R79 ;  /* 0x0000524f08000986 */ /* 0x000fe2000c101526 */
[----:B------:R-:W-:-:S13]  /*6160*/  ISETP.GT.AND P0, PT, R3, RZ, P3 ;  /* 0x000000ff0300720c */ /* 0x000fda0001f04270 */
[----:B------:R-:W-:Y:S01]  /*6170*/  @P0 STG.E.U16 desc[UR38][R10.64+0x60], R80 ;  /* 0x000060500a000986 */ /* 0x000fe2000c101526 */
[----:B------:R-:W-:-:S04]  /*6180*/  ISETP.GT.AND P0, PT, R4, 0x31, PT ;  /* 0x000000310400780c */ /* 0x000fc80003f04270 */
[----:B------:R-:W-:-:S13]  /*6190*/  ISETP.GT.AND P1, PT, R3, RZ, P0 ;  /* 0x000000ff0300720c */ /* 0x000fda0000724270 */
[----:B------:R-:W-:Y:S01]  /*61a0*/  @P1 STG.E.U16 desc[UR38][R10.64+0x62], R81 ;  /* 0x000062510a001986 */ /* 0x000fe2000c101526 */
[----:B------:R-:W-:-:S13]  /*61b0*/  ISETP.GT.AND P1, PT, R3, 0x8, P3 ;  /* 0x000000080300780c */ /* 0x000fda0001f24270 */
[----:B------:R-:W-:Y:S01]  /*61c0*/  @P1 STG.E.U16 desc[UR38][R8.64+0x60], R82 ;  /* 0x0000605208001986 */ /* 0x000fe2000c101526 */
[----:B------:R-:W-:-:S13]  /*61d0*/  ISETP.GT.AND P1, PT, R3, 0x8, P0 ;  /* 0x000000080300780c */ /* 0x000fda0000724270 */
[----:B------:R-:W-:Y:S01]  /*61e0*/  @P1 STG.E.U16 desc[UR38][R8.64+0x62], R83 ;  /* 0x0000625308001986 */ /* 0x000fe2000c101526 */
[----:B------:R-:W-:-:S05]  /*61f0*/  IADD3 R14, P1, R19, R8, RZ ;  /* 0x00000008130e7210 */ /* 0x000fca0007f3e0ff */
[----:B------:R-:W-:Y:S01]  /*6200*/  IMAD.X R15, R13, 0x1, R9, P1 ;  /* 0x000000010d0f7824 */ /* 0x000fe200008e0609 */
[----:B------:R-:W-:-:S13]  /*6210*/  ISETP.GT.AND P1, PT, R3, RZ, P2 ;  /* 0x000000ff0300720c */ /* 0x000fda0001724270 */
[----:B------:R-:W-:Y:S01]  /*6220*/  @P1 STG.E.U16 desc[UR38][R10.64+0x70], R84 ;  /* 0x000070540a001986 */ /* 0x000fe2000c101526 */
[----:B------:R-:W-:-:S05]  /*6230*/  IADD3 R20, P1, R19, R8, RZ ;  /* 0x0000000813147210 */ /* 0x000fca0007f3e0ff */
[----:B------:R-:W-:Y:S01]  /*6240*/  IMAD.X R21, R13, 0x1, R9, P1 ;  /* 0x000000010d157824 */ /* 0x000fe200008e0609 */
[----:B------:R-:W-:-:S05]  /*6250*/  IADD3 R12, P1, R19, R10, RZ ;  /* 0x0000000a130c7210 */ /* 0x000fca0007f3e0ff */
[----:B------:R-:W-:Y:S01]  /*6260*/  IMAD.X R13, R13, 0x1, R11, P1 ;  /* 0x000000010d0d7824 */ /* 0x000fe200008e060b */
[----:B------:R-:W-:-:S04]  /*6270*/  ISETP.GT.AND P1, PT, R4, 0x39, PT ;  /* 0x000000390400780c */ /* 0x000fc80003f24270 */
[----:B------:R-:W-:-:S13]  /*6280*/  ISETP.GT.AND P5, PT, R3, RZ, P1 ;  /* 0x000000ff0300720c */ /* 0x000fda0000fa4270 */
[----:B------:R-:W-:Y:S01]  /*6290*/  @P5 STG.E.U16 desc[UR38][R10.64+0x72], R85 ;  /* 0x000072550a005986 */ /* 0x000fe2000c101526 */
[----:B------:R-:W-:-:S13]  /*62a0*/  ISETP.GT.AND P5, PT, R3, 0x8, P2 ;  /* 0x000000080300780c */ /* 0x000fda00017a4270 */
[----:B------:R-:W-:Y:S01]  /*62b0*/  @P5 STG.E.U16 desc[UR38][R8.64+0x70], R86 ;  /* 0x0000705608005986 */ /* 0x000fe2000c101526 */
[----:B------:R-:W-:-:S13]  /*62c0*/  ISETP.GT.AND P5, PT, R3, 0x8, P1 ;  /* 0x000000080300780c */ /* 0x000fda0000fa4270 */
[----:B------:R0:W-:Y:S01]  /*62d0*/  @P5 STG.E.U16 desc[UR38][R8.64+0x72], R87 ;  /* 0x0000725708005986 */ /* 0x0001e2000c101526 */
[C---:B------:R-:W-:Y:S02]  /*62e0*/  ISETP.GT.AND P5, PT, R3.reuse, 0x80, P6 ;  /* 0x000000800300780c */ /* 0x040fe400037a4270 */
[----:B------:R-:W-:-:S11]  /*62f0*/  ISETP.GT.AND P6, PT, R3, 0x88, P6 ;  /* 0x000000880300780c */ /* 0x000fd600037c4270 */
[----:B------:R-:W-:Y:S01]  /*6300*/  @P5 STG.E.U16 desc[UR38][R12.64], R24 ;  /* 0x000000180c005986 */ /* 0x000fe2000c101526 */
[----:B------:R-:W-:-:S04]  /*6310*/  ISETP.GT.AND P5, PT, R4, 0x1, PT ;  /* 0x000000010400780c */ /* 0x000fc80003fa4270 */
[----:B------:R-:W-:-:S13]  /*6320*/  ISETP.GT.AND P5, PT, R3, 0x80, P5 ;  /* 0x000000800300780c */ /* 0x000fda0002fa4270 */
[----:B0-----:R-:W-:Y:S02]  /*6330*/  @P5 IMAD.MOV.U32 R8, RZ, RZ, R12 ;  /* 0x000000ffff085224 */ /* 0x001fe400078e000c */
[----:B------:R-:W-:-:S05]  /*6340*/  @P5 IMAD.MOV.U32 R9, RZ, RZ, R13 ;  /* 0x000000ffff095224 */ /* 0x000fca00078e000d */
[----:B------:R0:W-:Y:S01]  /*6350*/  @P5 STG.E.U16 desc[UR38][R8.64+0x2], R25 ;  /* 0x0000021908005986 */ /* 0x0001e2000c101526 */
[----:B------:R-:W-:-:S03]  /*6360*/  ISETP.NE.AND P5, PT, R5, RZ, PT ;  /* 0x000000ff0500720c */ /* 0x000fc60003fa5270 */
[----:B------:R-:W-:Y:S01]  /*6370*/  @P6 STG.E.U16 desc[UR38][R14.64], R26 ;  /* 0x0000001a0e006986 */ /* 0x000fe2000c101526 */
[----:B------:R-:W-:-:S04]  /*6380*/  ISETP.GT.AND P6, PT, R4, 0x1, PT ;  /* 0x000000010400780c */ /* 0x000fc80003fc4270 */
[----:B------:R-:W-:-:S13]  /*6390*/  ISETP.GT.AND P6, PT, R3, 0x88, P6 ;  /* 0x000000880300780c */ /* 0x000fda00037c4270 */
[----:B------:R-:W-:Y:S01]  /*63a0*/  @P6 STG.E.U16 desc[UR38][R20.64+0x2], R27 ;  /* 0x0000021b14006986 */ /* 0x000fe2000c101526 */
[----:B------:R-:W-:-:S04]  /*63b0*/  ISETP.GT.AND P6, PT, R4, 0x8, PT ;  /* 0x000000080400780c */ /* 0x000fc80003fc4270 */
[----:B------:R-:W-:-:S13]  /*63c0*/  ISETP.GT.AND P6, PT, R3, 0x80, P6 ;  /* 0x000000800300780c */ /* 0x000fda00037c4270 */
[----:B0-----:R-:W-:Y:S02]  /*63d0*/  @P6 IMAD.MOV.U32 R8, RZ, RZ, R12 ;  /* 0x000000ffff086224 */ /* 0x001fe400078e000c */
[----:B------:R-:W-:-:S05]  /*63e0*/  @P6 IMAD.MOV.U32 R9, RZ, RZ, R13 ;  /* 0x000000ffff096224 */ /* 0x000fca00078e000d */
[----:B------:R0:W-:Y:S01]  /*63f0*/  @P6 STG.E.U16 desc[UR38][R8.64+0x10], R28 ;  /* 0x0000101c08006986 */ /* 0x0001e2000c101526 */
[----:B------:R-:W-:-:S04]  /*6400*/  ISETP.GT.AND P6, PT, R4, 0x9, PT ;  /* 0x000000090400780c */ /* 0x000fc80003fc4270 */
[----:B------:R-:W-:-:S13]  /*6410*/  ISETP.GT.AND P6, PT, R3, 0x80, P6 ;  /* 0x000000800300780c */ /* 0x000fda00037c4270 */
[----:B0-----:R-:W-:Y:S02]  /*6420*/  @P6 IMAD.MOV.U32 R8, RZ, RZ, R12 ;  /* 0x000000ffff086224 */ /* 0x001fe400078e000c */
[----:B------:R-:W-:-:S05]  /*6430*/  @P6 IMAD.MOV.U32 R9, RZ, RZ, R13 ;  /* 0x000000ffff096224 */ /* 0x000fca00078e000d */
[----:B------:R0:W-:Y:S01]  /*6440*/  @P6 STG.E.U16 desc[UR38][R8.64+0x12], R29 ;  /* 0x0000121d08006986 */ /* 0x0001e2000c101526 */
[----:B------:R-:W-:-:S04]  /*6450*/  ISETP.GT.AND P6, PT, R4, 0x8, PT ;  /* 0x000000080400780c */ /* 0x000fc80003fc4270 */
[----:B------:R-:W-:-:S13]  /*6460*/  ISETP.GT.AND P6, PT, R3, 0x88, P6 ;  /* 0x000000880300780c */ /* 0x000fda00037c4270 */
        /* <DEDUP_REMOVED lines=45> */
[----:B------:R-:W-:Y:S01]  /*6740*/  @P6 STG.E.U16 desc[UR38][R8.64+0x42], R41 ;  /* 0x0000422908006986 */ /* 0x000fe2000c101526 */
[----:B------:R-:W-:-:S04]  /*6750*/  ISETP.GT.AND P6, PT, R4, 0x20, PT ;  /* 0x000000200400780c */ /* 0x000fc80003fc4270 */
[----:B------:R-:W-:-:S13]  /*6760*/  ISETP.GT.AND P6, PT, R3, 0x88, P6 ;  /* 0x000000880300780c */ /* 0x000fda00037c4270 */
[----:B------:R-:W-:Y:S01]  /*6770*/  @P6 STG.E.U16 desc[UR38][R6.64+0x40], R42 ;  /* 0x0000402a06006986 */ /* 0x000fe2000c101526 */
[----:B------:R-:W-:-:S04]  /*6780*/  ISETP.GT.AND P6, PT, R4, 0x21, PT ;  /* 0x000000210400780c */ /* 0x000fc80003fc4270 */
[----:B------:R-:W-:-:S13]  /*6790*/  ISETP.GT.AND P6, PT, R3, 0x88, P6 ;  /* 0x000000880300780c */ /* 0x000fda00037c4270 */
[----:B------:R-:W-:Y:S02]  /*67a0*/  @P6 IMAD.MOV.U32 R4, RZ, RZ, R6 ;  /* 0x000000ffff046224 */ /* 0x000fe400078e0006 */
[----:B------:R-:W-:-:S05]  /*67b0*/  @P6 IMAD.MOV.U32 R5, RZ, RZ, R7 ;  /* 0x000000ffff056224 */ /* 0x000fca00078e0007 */
[----:B------:R0:W-:Y:S01]  /*67c0*/  @P6 STG.E.U16 desc[UR38][R4.64+0x42], R43 ;  /* 0x0000422b04006986 */ /* 0x0001e2000c101526 */
[C---:B------:R-:W-:Y:S02]  /*67d0*/  ISETP.GT.AND P6, PT, R3.reuse, 0x80, P5 ;  /* 0x000000800300780c */ /* 0x040fe40002fc4270 */
[----:B------:R-:W-:-:S11]  /*67e0*/  ISETP.GT.AND P5, PT, R3, 0x88, P5 ;  /* 0x000000880300780c */ /* 0x000fd60002fa4270 */
[----:B0-----:R-:W-:Y:S02]  /*67f0*/  @P6 IMAD.MOV.U32 R4, RZ, RZ, R12 ;  /* 0x000000ffff046224 */ /* 0x001fe400078e000c */
[----:B------:R-:W-:-:S05]  /*6800*/  @P6 IMAD.MOV.U32 R5, RZ, RZ, R13 ;  /* 0x000000ffff056224 */ /* 0x000fca00078e000d */
[----:B------:R0:W-:Y:S01]  /*6810*/  @P6 STG.E.U16 desc[UR38][R4.64+0x50], R44 ;  /* 0x0000502c04006986 */ /* 0x0001e2000c101526 */
[C---:B------:R-:W-:Y:S02]  /*6820*/  ISETP.GT.AND P6, PT, R3.reuse, 0x80, P4 ;  /* 0x000000800300780c */ /* 0x040fe400027c4270 */
[----:B------:R-:W-:-:S11]  /*6830*/  ISETP.GT.AND P4, PT, R3, 0x88, P4 ;  /* 0x000000880300780c */ /* 0x000fd60002784270 */
[----:B0-----:R-:W-:Y:S02]  /*6840*/  @P6 IMAD.MOV.U32 R4, RZ, RZ, R12 ;  /* 0x000000ffff046224 */ /* 0x001fe400078e000c */
[----:B------:R-:W-:-:S05]  /*6850*/  @P6 IMAD.MOV.U32 R5, RZ, RZ, R13 ;  /* 0x000000ffff056224 */ /* 0x000fca00078e000d */
[----:B------:R0:W-:Y:S02]  /*6860*/  @P6 STG.E.U16 desc[UR38][R4.64+0x52], R45 ;  /* 0x0000522d04006986 */ /* 0x0001e4000c101526 */
[----:B0-----:R-:W-:Y:S02]  /*6870*/  @P5 IMAD.MOV.U32 R4, RZ, RZ, R6 ;  /* 0x000000ffff045224 */ /* 0x001fe400078e0006 */
[----:B------:R-:W-:-:S05]  /*6880*/  @P5 IMAD.MOV.U32 R5, RZ, RZ, R7 ;  /* 0x000000ffff055224 */ /* 0x000fca00078e0007 */
[----:B------:R0:W-:Y:S01]  /*6890*/  @P5 STG.E.U16 desc[UR38][R4.64+0x50], R46 ;  /* 0x0000502e04005986 */ /* 0x0001e2000c101526 */
[C---:B------:R-:W-:Y:S02]  /*68a0*/  ISETP.GT.AND P5, PT, R3.reuse, 0x80, P3 ;  /* 0x000000800300780c */ /* 0x040fe40001fa4270 */
[----:B------:R-:W-:Y:S01]  /*68b0*/  ISETP.GT.AND P3, PT, R3, 0x88, P3 ;  /* 0x000000880300780c */ /* 0x000fe20001f64270 */
        /* <DEDUP_REMOVED lines=17> */
[----:B------:R0:W-:Y:S02]  /*69d0*/  @P3 STG.E.U16 desc[UR38][R4.64+0x60], R50 ;  /* 0x0000603204003986 */ /* 0x0001e4000c101526 */
[----:B0-----:R-:W-:Y:S02]  /*69e0*/  @P0 IMAD.MOV.U32 R4, RZ, RZ, R6 ;  /* 0x000000ffff040224 */ /* 0x001fe400078e0006 */
[----:B------:R-:W-:-:S05]  /*69f0*/  @P0 IMAD.MOV.U32 R5, RZ, RZ, R7 ;  /* 0x000000ffff050224 */ /* 0x000fca00078e0007 */
[----:B------:R0:W-:Y:S02]  /*6a00*/  @P0 STG.E.U16 desc[UR38][R4.64+0x62], R51 ;  /* 0x0000623304000986 */ /* 0x0001e4000c101526 */
[----:B0-----:R-:W-:Y:S02]  /*6a10*/  @P5 IMAD.MOV.U32 R4, RZ, RZ, R12 ;  /* 0x000000ffff045224 */ /* 0x001fe400078e000c */
[----:B------:R-:W-:-:S05]  /*6a20*/  @P5 IMAD.MOV.U32 R5, RZ, RZ, R13 ;  /* 0x000000ffff055224 */ /* 0x000fca00078e000d */
[----:B------:R0:W-:Y:S04]  /*6a30*/  @P5 STG.E.U16 desc[UR38][R4.64+0x70], R52 ;  /* 0x0000703404005986 */ /* 0x0001e8000c101526 */
[----:B------:R1:W-:Y:S01]  /*6a40*/  @P4 STG.E.U16 desc[UR38][R12.64+0x72], R53 ;  /* 0x000072350c004986 */ /* 0x0003e2000c101526 */
[----:B0-----:R-:W-:Y:S02]  /*6a50*/  @P2 IMAD.MOV.U32 R4, RZ, RZ, R6 ;  /* 0x000000ffff042224 */ /* 0x001fe400078e0006 */
[----:B------:R-:W-:-:S05]  /*6a60*/  @P2 IMAD.MOV.U32 R5, RZ, RZ, R7 ;  /* 0x000000ffff052224 */ /* 0x000fca00078e0007 */
[----:B------:R1:W-:Y:S04]  /*6a70*/  @P2 STG.E.U16 desc[UR38][R4.64+0x70], R54 ;  /* 0x0000703604002986 */ /* 0x0003e8000c101526 */
[----:B------:R1:W-:Y:S02]  /*6a80*/  @P1 STG.E.U16 desc[UR38][R6.64+0x72], R55 ;  /* 0x0000723706001986 */ /* 0x0003e4000c101526 */
.L_x_152:
[----:B------:R-:W-:Y:S05]  /*6a90*/  BSYNC B0 ;  /* 0x0000000000007941 */ /* 0x000fea0003800000 */
.L_x_28:
[----:B------:R-:W-:Y:S01]  /*6aa0*/  IADD3 R16, P0, R16, UR36, RZ ;  /* 0x0000002410107c10 */ /* 0x000fe2000ff1e0ff */
[----:B------:R-:W-:Y:S01]  /*6ab0*/  ULDC.64 UR4, c[0x0][0x650] ;  /* 0x0001940000047ab9 */ /* 0x000fe20000000a00 */
[----:B------:R-:W-:Y:S01]  /*6ac0*/  PRMT R3, RZ, 0x7610, R3 ;  /* 0x00007610ff037816 */ /* 0x000fe20000000003 */
[----:B------:R-:W-:Y:S01]  /*6ad0*/  IMAD.MOV.U32 R100, RZ, RZ, -0x1 ;  /* 0xffffffffff647424 */ /* 0x000fe200078e00ff */
[----:B------:R-:W-:Y:S01]  /*6ae0*/  IADD3.X R17, R17, UR42, RZ, P0, !PT ;  /* 0x0000002a11117c10 */ /* 0x000fe200087fe4ff */
[----:B------:R-:W-:Y:S01]  /*6af0*/  IMAD.MOV.U32 R19, RZ, RZ, -0x1 ;  /* 0xffffffffff137424 */ /* 0x000fe200078e00ff */
[----:B------:R-:W-:-:S04]  /*6b00*/  ISETP.GE.U32.AND P0, PT, R16, UR4, PT ;  /* 0x0000000410007c0c */ /* 0x000fc8000bf06070 */
[----:B------:R-:W-:-:S13]  /*6b10*/  ISETP.GE.U32.AND.EX P0, PT, R17, UR5, PT, P0 ;  /* 0x0000000511007c0c */ /* 0x000fda000bf06100 */
[----:B------:R-:W-:Y:S05]  /*6b20*/  @P0 BRA `(.L_x_153) ;  /* 0x0000000400500947 */ /* 0x000fea0003800000 */
[----:B0-----:R-:W0:Y:S01]  /*6b30*/  LDC.64 R10, c[0x0][0x628] ;  /* 0x00018a00ff0a7b82 */ /* 0x001e220000000a00 */
[----:B-1----:R-:W1:Y:S01]  /*6b40*/  S2R R12, SR_CTAID.X ;  /* 0x00000000000c7919 */ /* 0x002e620000002500 */
[----:B----4-:R-:W-:Y:S02]  /*6b50*/  IMAD.MOV.U32 R8, RZ, RZ, R16 ;  /* 0x000000ffff087224 */ /* 0x010fe400078e0010 */
[----:B------:R-:W-:Y:S01]  /*6b60*/  IMAD.MOV.U32 R9, RZ, RZ, R17 ;  /* 0x000000ffff097224 */ /* 0x000fe200078e0011 */
[----:B------:R-:W4:Y:S03]  /*6b70*/  S2R R20, SR_CTAID.Y ;  /* 0x0000000000147919 */ /* 0x000f260000002600 */
[----:B------:R-:W1:Y:S08]  /*6b80*/  LDC R0, c[0x0][0x630] ;  /* 0x00018c00ff007b82 */ /* 0x000e700000000800 */
[----:B------:R-:W1:Y:S01]  /*6b90*/  LDC.64 R14, c[0x0][0x620] ;  /* 0x00018800ff0e7b82 */ /* 0x000e620000000a00 */
[----:B0-----:R-:W-:-:S04]  /*6ba0*/  ISETP.NE.U32.AND P0, PT, R10, RZ, PT ;  /* 0x000000ff0a00720c */ /* 0x001fc80003f05070 */
[----:B------:R-:W-:-:S13]  /*6bb0*/  ISETP.NE.AND.EX P0, PT, R11, RZ, PT, P0 ;  /* 0x000000ff0b00720c */ /* 0x000fda0003f05300 */
[----:B-1--4-:R-:W-:Y:S05]  /*6bc0*/  @!P0 BRA `(.L_x_154) ;  /* 0x0000000000288947 */ /* 0x012fea0003800000 */
        /* <DEDUP_REMOVED lines=10> */
.L_x_154:
[-CC-:B------:R-:W-:Y:S01]  /*6c70*/  SHF.R.U64 R19, R8, R0.reuse, R9.reuse ;  /* 0x0000000008137219 */ /* 0x180fe20000001209 */
[----:B------:R-:W0:Y:S01]  /*6c80*/  LDC.64 R26, c[0x0][0x640] ;  /* 0x00019000ff1a7b82 */ /* 0x000e220000000a00 */
[----:B------:R-:W-:Y:S01]  /*6c90*/  SHF.R.U32.HI R0, RZ, R0, R9 ;  /* 0x00000000ff007219 */ /* 0x000fe20000011609 */
[----:B------:R-:W-:Y:S01]  /*6ca0*/  ULDC UR4, c[0x0][0x150] ;  /* 0x0000540000047ab9 */ /* 0x000fe20000000800 */
[----:B------:R-:W-:Y:S02]  /*6cb0*/  IADD3 R3, P0, RZ, -R19, RZ ;  /* 0x80000013ff037210 */ /* 0x000fe40007f1e0ff */
[----:B------:R-:W-:-:S03]  /*6cc0*/  I2FP.F32.U32 R7, R12 ;  /* 0x0000000c00077245 */ /* 0x000fc60000201000 */
[----:B------:R-:W1:Y:S01]  /*6cd0*/  LDC R6, c[0x0][0x618] ;  /* 0x00018600ff067b82 */ /* 0x000e620000000800 */
[----:B------:R-:W-:Y:S02]  /*6ce0*/  IMAD.X R5, RZ, RZ, ~R0, P0 ;  /* 0x000000ffff057224 */ /* 0x000fe400000e0e00 */
[----:B------:R-:W-:Y:S01]  /*6cf0*/  FMUL R7, R7, UR4 ;  /* 0x0000000407077c20 */ /* 0x000fe20008400000 */
[----:B------:R-:W-:Y:S01]  /*6d00*/  ULDC UR4, c[0x0][0x154] ;  /* 0x0000550000047ab9 */ /* 0x000fe20000000800 */
[-C--:B------:R-:W-:Y:S02]  /*6d10*/  IMAD R0, R5, R14.reuse, RZ ;  /* 0x0000000e05007224 */ /* 0x080fe400078e02ff */
[C---:B------:R-:W-:Y:S01]  /*6d20*/  IMAD.WIDE.U32 R4, R3.reuse, R14, R16 ;  /* 0x0000000e03047225 */ /* 0x040fe200078e0010 */
[----:B------:R-:W4:Y:S01]  /*6d30*/  LDC R8, c[0x0][0x608] ;  /* 0x00018200ff087b82 */ /* 0x000f220000000800 */
[----:B------:R-:W2:Y:S02]  /*6d40*/  F2I.U32.TRUNC.NTZ R7, R7 ;  /* 0x0000000700077305 */ /* 0x000ea4000020f000 */
[----:B------:R-:W-:Y:S01]  /*6d50*/  IMAD R3, R3, R15, R0 ;  /* 0x0000000f03037224 */ /* 0x000fe200078e0200 */
[----:B------:R-:W-:-:S03]  /*6d60*/  I2FP.F32.U32 R0, R20 ;  /* 0x0000001400007245 */ /* 0x000fc60000201000 */
[----:B------:R-:W-:Y:S01]  /*6d70*/  IMAD.IADD R3, R5, 0x1, R3 ;  /* 0x0000000105037824 */ /* 0x000fe200078e0203 */
[----:B------:R-:W3:Y:S01]  /*6d80*/  LDC R11, c[0x0][0x658] ;  /* 0x00019600ff0b7b82 */ /* 0x000ee20000000800 */
[----:B0-----:R-:W-:-:S04]  /*6d90*/  ISETP.NE.U32.AND P0, PT, R26, RZ, PT ;  /* 0x000000ff1a00720c */ /* 0x001fc80003f05070 */
[----:B------:R-:W-:-:S03]  /*6da0*/  ISETP.NE.AND.EX P0, PT, R27, RZ, PT, P0 ;  /* 0x000000ff1b00720c */ /* 0x000fc60003f05300 */
[----:B------:R-:W0:Y:S01]  /*6db0*/  LDC R9, c[0x0][0x144] ;  /* 0x00005100ff097b82 */ /* 0x000e220000000800 */
[-C--:B-1----:R-:W-:Y:S01]  /*6dc0*/  SHF.R.U64 R10, R4, R6.reuse, R3 ;  /* 0x00000006040a7219 */ /* 0x082fe20000001203 */
[----:B--2---:R-:W-:Y:S01]  /*6dd0*/  IMAD.MOV R7, RZ, RZ, -R7 ;  /* 0x000000ffff077224 */ /* 0x004fe200078e0a07 */
[----:B------:R-:W-:Y:S01]  /*6de0*/  SHF.R.U32.HI R3, RZ, R6, R3 ;  /* 0x00000006ff037219 */ /* 0x000fe20000011603 */
[----:B------:R-:W-:-:S04]  /*6df0*/  FMUL R6, R0, UR4 ;  /* 0x0000000400067c20 */ /* 0x000fc80008400000 */
[----:B------:R-:W1:Y:S01]  /*6e00*/  LDC R21, c[0x0][0x148] ;  /* 0x00005200ff157b82 */ /* 0x000e620000000800 */
[----:B------:R2:W0:Y:S01]  /*6e10*/  F2I.U32.TRUNC.NTZ R14, R6 ;  /* 0x00000006000e7305 */ /* 0x000422000020f000 */
[-CC-:B----4-:R-:W-:Y:S02]  /*6e20*/  SHF.R.U64 R13, R10, R8.reuse, R3.reuse ;  /* 0x000000080a0d7219 */ /* 0x190fe40000001203 */
[----:B------:R-:W-:-:S04]  /*6e30*/  SHF.R.U32.HI R0, RZ, R8, R3 ;  /* 0x00000008ff007219 */ /* 0x000fc80000011603 */
[----:B------:R-:W4:Y:S01]  /*6e40*/  LDC R24, c[0x0][0x600] ;  /* 0x00018000ff187b82 */ /* 0x000f220000000800 */
[-CC-:B---3--:R-:W-:Y:S02]  /*6e50*/  SHF.R.U64 R15, R13, R11.reuse, R0.reuse ;  /* 0x0000000b0d0f7219 */ /* 0x188fe40000001200 */
[----:B------:R-:W-:-:S03]  /*6e60*/  SHF.R.U32.HI R5, RZ, R11, R0 ;  /* 0x0000000bff057219 */ /* 0x000fc60000011600 */
[----:B------:R-:W-:Y:S02]  /*6e70*/  IMAD.MOV.U32 R4, RZ, RZ, R15 ;  /* 0x000000ffff047224 */ /* 0x000fe400078e000f */
[----:B------:R-:W3:Y:S01]  /*6e80*/  LDC R28, c[0x0][0x648] ;  /* 0x00019200ff1c7b82 */ /* 0x000ee20000000800 */
[----:B0-----:R-:W-:-:S07]  /*6e90*/  IMAD R25, R9, R7, R12 ;  /* 0x0000000709197224 */ /* 0x001fce00078e020c */
[----:B------:R-:W0:Y:S08]  /*6ea0*/  LDC R29, c[0x0][0x638] ;  /* 0x00018e00ff1d7b82 */ /* 0x000e300000000800 */
[----:B------:R-:W0:Y:S01]  /*6eb0*/  LDC R30, c[0x0][0x610] ;  /* 0x00018400ff1e7b82 */ /* 0x000e220000000800 */
[----:B-12-4-:R-:W-:Y:S05]  /*6ec0*/  @!P0 BRA `(.L_x_155) ;  /* 0x0000000000288947 */ /* 0x016fea0003800000 */
        /* <DEDUP_REMOVED lines=10> */
.L_x_155:
[----:B------:R-:W-:Y:S01]  /*6f70*/  ISETP.NE.AND P0, PT, R2, 0x1, PT ;  /* 0x000000010200780c */ /* 0x000fe20003f05270 */
[----:B------:R-:W-:Y:S01]  /*6f80*/  IMAD.MOV R14, RZ, RZ, -R14 ;  /* 0x000000ffff0e7224 */ /* 0x000fe200078e0a0e */
[----:B---3--:R-:W-:Y:S01]  /*6f90*/  SHF.R.U64 R3, R4, R28, R5 ;  /* 0x0000001c04037219 */ /* 0x008fe20000001205 */
[----:B------:R-:W-:Y:S01]  /*6fa0*/  VIADD R5, R24, 0xffffffff ;  /* 0xffffffff18057836 */ /* 0x000fe20000000000 */
[----:B------:R-:W-:-:S03]  /*6fb0*/  LOP3.LUT R0, R13, R98, RZ, 0xc0, !PT ;  /* 0x000000620d007212 */ /* 0x000fc600078ec0ff */
[----:B------:R-:W-:Y:S01]  /*6fc0*/  IMAD.MOV R4, RZ, RZ, -R3 ;  /* 0x000000ffff047224 */ /* 0x000fe200078e0a03 */
[----:B------:R-:W-:Y:S01]  /*6fd0*/  LOP3.LUT R10, R10, R5, RZ, 0xc0, !PT ;  /* 0x000000050a0a7212 */ /* 0x000fe200078ec0ff */
[----:B------:R-:W-:Y:S02]  /*6fe0*/  IMAD R0, R91, R3, R0 ;  /* 0x000000035b007224 */ /* 0x000fe400078e0200 */
[----:B0-----:R-:W-:Y:S02]  /*6ff0*/  IMAD R3, R4, R29, R15 ;  /* 0x0000001d04037224 */ /* 0x001fe400078e020f */
[----:B------:R-:W-:Y:S02]  /*7000*/  @P0 IMAD R25, R21, R14, R20 ;  /* 0x0000000e15190224 */ /* 0x000fe400078e0214 */
[----:B------:R-:W-:Y:S02]  /*7010*/  IMAD R5, R3, R24, R10 ;  /* 0x0000001803057224 */ /* 0x000fe400078e020a */
[----:B------:R-:W-:-:S02]  /*7020*/  IMAD R0, R0, R30, R25 ;  /* 0x0000001e00007224 */ /* 0x000fc400078e0219 */
[----:B------:R-:W-:-:S03]  /*7030*/  IMAD.MOV.U32 R4, RZ, RZ, 0x1 ;  /* 0x00000001ff047424 */ /* 0x000fc600078e00ff */
[----:B------:R-:W-:Y:S02]  /*7040*/  SEL R100, R5, R0, !P0 ;  /* 0x0000000005647207 */ /* 0x000fe40004000000 */
[----:B------:R-:W-:Y:S02]  /*7050*/  PRMT R3, R4, 0x7610, R3 ;  /* 0x0000761004037816 */ /* 0x000fe40000000003 */
[----:B------:R-:W-:-:S07]  /*7060*/  SEL R0, R0, R5, !P0 ;  /* 0x0000000500007207 */ /* 0x000fce0004000000 */
.L_x_153:
[----:B------:R-:W-:Y:S01]  /*7070*/  LOP3.LUT P0, RZ, R3, 0xff, RZ, 0xc0, !PT ;  /* 0x000000ff03ff7812 */ /* 0x000fe2000780c0ff */
[----:B------:R-:W-:-:S12]  /*7080*/  IMAD.MOV.U32 R107, RZ, RZ, R0 ;  /* 0x000000ffff6b7224 */ /* 0x000fd800078e0000 */
[----:B------:R-:W-:Y:S05]  /*7090*/  @P0 BRA `(.L_x_156) ;  /* 0xffffffa000600947 */ /* 0x000fea000383ffff */
[----:B------:R-:W-:Y:S05]  /*70a0*/  EXIT ;  /* 0x000000000000794d */ /* 0x000fea0003800000 */
.L_x_3:
        /* <DEDUP_REMOVED lines=26> */
.L_x_158:
[--C-:B------:R-:W-:Y:S01]  /*7250*/  SHF.R.U64 R14, R12, R20, R13.reuse ;  /* 0x000000140c0e7219 */ /* 0x100fe2000000120d */
[----:B------:R-:W0:Y:S01]  /*7260*/  LDC R24, c[0x0][0x618] ;  /* 0x00018600ff187b82 */ /* 0x000e220000000800 */
[----:B------:R-:W-:Y:S01]  /*7270*/  I2FP.F32.U32 R8, R6 ;  /* 0x0000000600087245 */ /* 0x000fe20000201000 */
[----:B------:R-:W-:Y:S01]  /*7280*/  ULDC UR4, c[0x0][0x150] ;  /* 0x0000540000047ab9 */ /* 0x000fe20000000800 */
[----:B------:R-:W-:Y:S02]  /*7290*/  SHF.R.U32.HI R7, RZ, R20, R13 ;  /* 0x00000014ff077219 */ /* 0x000fe4000001160d */
[----:B------:R-:W-:Y:S01]  /*72a0*/  IADD3 R11, P0, RZ, -R14, RZ ;  /* 0x8000000eff0b7210 */ /* 0x000fe20007f1e0ff */
[----:B------:R-:W-:Y:S01]  /*72b0*/  FMUL R13, R8, UR4 ;  /* 0x00000004080d7c20 */ /* 0x000fe20008400000 */
[----:B------:R-:W-:Y:S01]  /*72c0*/  ULDC UR4, c[0x0][0x154] ;  /* 0x0000550000047ab9 */ /* 0x000fe20000000800 */
[----:B------:R-:W1:Y:S02]  /*72d0*/  LDC.64 R26, c[0x0][0x640] ;  /* 0x00019000ff1a7b82 */ /* 0x000e640000000a00 */
[----:B------:R-:W-:-:S02]  /*72e0*/  IMAD.X R7, RZ, RZ, ~R7, P0 ;  /* 0x000000ffff077224 */ /* 0x000fc400000e0e07 */
[----:B------:R-:W2:Y:S01]  /*72f0*/  F2I.U32.TRUNC.NTZ R13, R13 ;  /* 0x0000000d000d7305 */ /* 0x000ea2000020f000 */
[----:B------:R-:W-:-:S03]  /*7300*/  IMAD.WIDE.U32 R8, R11, R22, R16 ;  /* 0x000000160b087225 */ /* 0x000fc600078e0010 */
[----:B------:R-:W3:Y:S01]  /*7310*/  LDC R15, c[0x0][0x144] ;  /* 0x00005100ff0f7b82 */ /* 0x000ee20000000800 */
[----:B------:R-:W-:-:S04]  /*7320*/  IMAD R10, R7, R22, RZ ;  /* 0x00000016070a7224 */ /* 0x000fc800078e02ff */
[----:B------:R-:W-:Y:S02]  /*7330*/  IMAD R7, R11, R23, R10 ;  /* 0x000000170b077224 */ /* 0x000fe400078e020a */
[----:B------:R-:W-:Y:S01]  /*7340*/  IMAD.MOV.U32 R10, RZ, RZ, -0x1 ;  /* 0xffffffffff0a7424 */ /* 0x000fe200078e00ff */
[----:B------:R-:W4:Y:S01]  /*7350*/  LDC R20, c[0x0][0x608] ;  /* 0x00018200ff147b82 */ /* 0x000f220000000800 */
[----:B------:R-:W-:Y:S01]  /*7360*/  IMAD.IADD R7, R9, 0x1, R7 ;  /* 0x0000000109077824 */ /* 0x000fe200078e0207 */
[----:B------:R-:W-:-:S04]  /*7370*/  I2FP.F32.U32 R9, R5 ;  /* 0x0000000500097245 */ /* 0x000fc80000201000 */
[-C--:B0-----:R-:W-:Y:S01]  /*7380*/  SHF.R.U64 R12, R8, R24.reuse, R7 ;  /* 0x00000018080c7219 */ /* 0x081fe20000001207 */
[----:B--2---:R-:W-:Y:S01]  /*7390*/  IMAD.MOV R8, RZ, RZ, -R13 ;  /* 0x000000ffff087224 */ /* 0x004fe200078e0a0d */
[----:B------:R-:W0:Y:S01]  /*73a0*/  LDC R11, c[0x0][0x658] ;  /* 0x00019600ff0b7b82 */ /* 0x000e220000000800 */
[----:B-1----:R-:W-:Y:S01]  /*73b0*/  ISETP.NE.U32.AND P0, PT, R26, RZ, PT ;  /* 0x000000ff1a00720c */ /* 0x002fe20003f05070 */
[----:B------:R-:W-:Y:S01]  /*73c0*/  FMUL R9, R9, UR4 ;  /* 0x0000000409097c20 */ /* 0x000fe20008400000 */
[----:B------:R-:W-:Y:S02]  /*73d0*/  SHF.R.U32.HI R7, RZ, R24, R7 ;  /* 0x00000018ff077219 */ /* 0x000fe40000011607 */
[----:B------:R-:W-:-:S03]  /*73e0*/  ISETP.NE.AND.EX P0, PT, R27, RZ, PT, P0 ;  /* 0x000000ff1b00720c */ /* 0x000fc60003f05300 */
[----:B------:R-:W1:Y:S01]  /*73f0*/  LDC R22, c[0x0][0x148] ;  /* 0x00005200ff167b82 */ /* 0x000e620000000800 */
[----:B---3--:R-:W-:Y:S02]  /*7400*/  IMAD R23, R15, R8, R6 ;  /* 0x000000080f177224 */ /* 0x008fe400078e0206 */
[----:B------:R-:W-:-:S05]  /*7410*/  IMAD.MOV.U32 R8, RZ, RZ, 0x1 ;  /* 0x00000001ff087424 */ /* 0x000fca00078e00ff */
[----:B------:R-:W2:Y:S01]  /*7420*/  LDC R21, c[0x0][0x600] ;  /* 0x00018000ff157b82 */ /* 0x000ea20000000800 */
[-CC-:B----4-:R-:W-:Y:S02]  /*7430*/  SHF.R.U64 R15, R12, R20.reuse, R7.reuse ;  /* 0x000000140c0f7219 */ /* 0x190fe40000001207 */
[----:B------:R-:W-:Y:S02]  /*7440*/  SHF.R.U32.HI R6, RZ, R20, R7 ;  /* 0x00000014ff067219 */ /* 0x000fe40000011607 */
[----:B------:R3:W4:Y:S03]  /*7450*/  F2I.U32.TRUNC.NTZ R20, R9 ;  /* 0x0000000900147305 */ /* 0x000726000020f000 */
[----:B------:R-:W1:Y:S01]  /*7460*/  LDC R25, c[0x0][0x648] ;  /* 0x00019200ff197b82 */ /* 0x000e620000000800 */
[-C--:B0-----:R-:W-:Y:S02]  /*7470*/  SHF.R.U64 R19, R15, R11.reuse, R6 ;  /* 0x0000000b0f137219 */ /* 0x081fe40000001206 */
[----:B------:R-:W-:-:S02]  /*7480*/  SHF.L.U32 R10, R10, R11, RZ ;  /* 0x0000000b0a0a7219 */ /* 0x000fc400000006ff */
[-C--:B------:R-:W-:Y:S01]  /*7490*/  SHF.R.U32.HI R7, RZ, R11.reuse, R6 ;  /* 0x0000000bff077219 */ /* 0x080fe20000011606 */
[----:B------:R-:W-:Y:S01]  /*74a0*/  IMAD.MOV.U32 R6, RZ, RZ, R19 ;  /* 0x000000ffff067224 */ /* 0x000fe200078e0013 */
[----:B------:R-:W-:Y:S01]  /*74b0*/  SHF.L.U32 R24, R8, R11, RZ ;  /* 0x0000000b08187219 */ /* 0x000fe200000006ff */
[----:B------:R-:W0:Y:S01]  /*74c0*/  LDC R28, c[0x0][0x638] ;  /* 0x00018e00ff1c7b82 */ /* 0x000e220000000800 */
[----:B------:R-:W-:-:S07]  /*74d0*/  LOP3.LUT R30, RZ, R10, RZ, 0x33, !PT ;  /* 0x0000000aff1e7212 */ /* 0x000fce00078e33ff */
[----:B------:R-:W0:Y:S01]  /*74e0*/  LDC R29, c[0x0][0x610] ;  /* 0x00018400ff1d7b82 */ /* 0x000e220000000800 */
[----:B---34-:R-:W-:Y:S05]  /*74f0*/  @!P0 BRA `(.L_x_159) ;  /* 0x0000000000288947 */ /* 0x018fea0003800000 */
[----:B------:R-:W3:Y:S02]  /*7500*/  LDC R6, c[0x0][0x64c] ;  /* 0x00019300ff067b82 */ /* 0x000ee40000000800 */
[----:B---3--:R-:W-:-:S05]  /*7510*/  IADD3 R11, P0, R19, R6, RZ ;  /* 0x00000006130b7210 */ /* 0x008fca0007f1e0ff */
        /* <DEDUP_REMOVED lines=8> */
.L_x_159:
[----:B------:R-:W-:Y:S01]  /*75a0*/  ISETP.NE.AND P0, PT, R2, 0x1, PT ;  /* 0x000000010200780c */ /* 0x000fe20003f05270 */
[----:B--2---:R-:W-:Y:S01]  /*75b0*/  VIADD R9, R21, 0xffffffff ;  /* 0xffffffff15097836 */ /* 0x004fe20000000000 */
[----:B-1----:R-:W-:Y:S01]  /*75c0*/  SHF.R.U64 R7, R6, R25, R7 ;  /* 0x0000001906077219 */ /* 0x002fe20000001207 */
[----:B------:R-:W-:Y:S01]  /*75d0*/  IMAD.MOV R20, RZ, RZ, -R20 ;  /* 0x000000ffff147224 */ /* 0x000fe200078e0a14 */
[----:B------:R-:W-:Y:S02]  /*75e0*/  LOP3.LUT R6, R15, R30, RZ, 0xc0, !PT ;  /* 0x0000001e0f067212 */ /* 0x000fe400078ec0ff */
[----:B------:R-:W-:Y:S01]  /*75f0*/  LOP3.LUT R12, R12, R9, RZ, 0xc0, !PT ;  /* 0x000000090c0c7212 */ /* 0x000fe200078ec0ff */
[----:B------:R-:W-:Y:S02]  /*7600*/  IMAD.MOV R8, RZ, RZ, -R7 ;  /* 0x000000ffff087224 */ /* 0x000fe400078e0a07 */
[----:B------:R-:W-:Y:S02]  /*7610*/  IMAD R6, R24, R7, R6 ;  /* 0x0000000718067224 */ /* 0x000fe400078e0206 */
[----:B------:R-:W-:-:S02]  /*7620*/  IMAD.MOV.U32 R9, RZ, RZ, 0x1 ;  /* 0x00000001ff097424 */ /* 0x000fc400078e00ff */
[----:B------:R-:W-:Y:S02]  /*7630*/  @P0 IMAD R23, R22, R20, R5 ;  /* 0x0000001416170224 */ /* 0x000fe400078e0205 */
[----:B0-----:R-:W-:Y:S02]  /*7640*/  IMAD R5, R8, R28, R19 ;  /* 0x0000001c08057224 */ /* 0x001fe400078e0213 */
[----:B------:R-:W-:Y:S02]  /*7650*/  IMAD R19, R6, R29, R23 ;  /* 0x0000001d06137224 */ /* 0x000fe400078e0217 */
[----:B------:R-:W-:Y:S02]  /*7660*/  IMAD R6, R5, R21, R12 ;  /* 0x0000001505067224 */ /* 0x000fe400078e020c */
[----:B------:R-:W-:-:S03]  /*7670*/  IMAD.MOV.U32 R8, RZ, RZ, R14 ;  /* 0x000000ffff087224 */ /* 0x000fc600078e000e */
[----:B------:R-:W-:Y:S02]  /*7680*/  SEL R20, R6, R19, !P0 ;  /* 0x0000001306147207 */ /* 0x000fe40004000000 */
[----:B------:R-:W-:-:S07]  /*7690*/  SEL R19, R19, R6, !P0 ;  /* 0x0000000613137207 */ /* 0x000fce0004000000 */
.L_x_157:
[----:B------:R-:W-:-:S08]  /*76a0*/  NOP ;  /* 0x0000000000007918 */ /* 0x000fd00000000000 */
[----:B------:R-:W0:-:S00]  /*76b0*/  USETMAXREG.DEALLOC.CTAPOOL 0x28 ;  /* 0x00000028000079c8 */ /* 0x000e0000080e0500 */
[----:B0-----:R-:W-:-:S13]  /*76c0*/  ISETP.NE.AND P0, PT, R0, RZ, PT ;  /* 0x000000ff0000720c */ /* 0x001fda0003f05270 */
[----:B------:R-:W-:Y:S05]  /*76d0*/  @P0 EXIT ;  /* 0x000000000000094d */ /* 0x000fea0003800000 */
[----:B------:R-:W-:Y:S01]  /*76e0*/  LOP3.LUT P0, RZ, R9, 0xff, RZ, 0xc0, !PT ;  /* 0x000000ff09ff7812 */ /* 0x000fe2000780c0ff */
[----:B------:R-:W-:Y:S02]  /*76f0*/  IMAD.MOV.U32 R0, RZ, RZ, 0x1 ;  /* 0x00000001ff007424 */ /* 0x000fe400078e00ff */
[----:B------:R-:W-:-:S10]  /*7700*/  IMAD.MOV.U32 R12, RZ, RZ, RZ ;  /* 0x000000ffff0c7224 */ /* 0x000fd400078e00ff */
[----:B------:R-:W-:Y:S05]  /*7710*/  @!P0 BRA `(.L_x_160) ;  /* 0x0000000c00148947 */ /* 0x000fea0003800000 */
[----:B------:R-:W0:Y:S01]  /*7720*/  LDC R0, c[0x0][0x28c] ;  /* 0x0000a300ff007b82 */ /* 0x000e220000000800 */
[----:B------:R-:W-:Y:S01]  /*7730*/  LOP3.LUT P0, RZ, R3, 0x1f, RZ, 0xc0, !PT ;  /* 0x0000001f03ff7812 */ /* 0x000fe2000780c0ff */
[----:B------:R-:W-:Y:S01]  /*7740*/  ULDC UR5, c[0x0][0x658] ;  /* 0x0001960000057ab9 */ /* 0x000fe20000000800 */
[----:B------:R-:W-:Y:S01]  /*7750*/  UMOV UR6, 0xffffffff ;  /* 0xffffffff00067882 */ /* 0x000fe20000000000 */
[----:B------:R-:W-:Y:S01]  /*7760*/  BSSY B0, `(.L_x_160) ;  /* 0x00000c0000007945 */ /* 0x000fe20003800000 */
[----:B------:R-:W-:Y:S01]  /*7770*/  USHF.L.U32 UR6, UR6, UR5, URZ ;  /* 0x0000000506067299 */ /* 0x000fe2000800063f */
[C---:B------:R-:W-:Y:S01]  /*7780*/  ISETP.NE.AND P2, PT, R4.reuse, RZ, PT ;  /* 0x000000ff0400720c */ /* 0x040fe20003f45270 */
[----:B------:R-:W-:Y:S01]  /*7790*/  IMAD.MOV.U32 R13, RZ, RZ, 0x1 ;  /* 0x00000001ff0d7424 */ /* 0x000fe200078e00ff */
[----:B------:R-:W-:Y:S01]  /*77a0*/  ISETP.NE.OR P0, PT, R4, RZ, !P0 ;  /* 0x000000ff0400720c */ /* 0x000fe20004705670 */
[----:B------:R-:W-:Y:S01]  /*77b0*/  IMAD.MOV.U32 R12, RZ, RZ, RZ ;  /* 0x000000ffff0c7224 */ /* 0x000fe200078e00ff */
[----:B------:R-:W-:Y:S01]  /*77c0*/  LOP3.LUT R11, R18, 0x2, RZ, 0xfc, !PT ;  /* 0x00000002120b7812 */ /* 0x000fe200078efcff */
[----:B------:R-:W-:Y:S01]  /*77d0*/  ULDC UR4, c[0x0][0x600] ;  /* 0x0001800000047ab9 */ /* 0x000fe20000000800 */
[----:B------:R-:W-:Y:S01]  /*77e0*/  UMOV UR7, 0x1 ;  /* 0x0000000100077882 */ /* 0x000fe20000000000 */
[----:B------:R-:W-:-:S02]  /*77f0*/  UIADD3 UR15, UR4, -0x1, URZ ;  /* 0xffffffff040f7890 */ /* 0x000fc4000fffe03f */
[----:B------:R-:W-:Y:S02]  /*7800*/  USHF.L.U32 UR17, UR7, UR5, URZ ;  /* 0x0000000507117299 */ /* 0x000fe4000800063f */
[----:B------:R-:W-:Y:S01]  /*7810*/  ULOP3.LUT UR16, URZ, UR6, URZ, 0x33, !UPT ;  /* 0x000000063f107292 */ /* 0x000fe2000f8e333f */
[----:B------:R-:W-:Y:S01]  /*7820*/  ULDC.64 UR20, c[0x0][0x198] ;  /* 0x0000660000147ab9 */ /* 0x000fe20000000a00 */
[----:B0-----:R-:W-:-:S05]  /*7830*/  VIADD R0, R0, 0x1f ;  /* 0x0000001f00007836 */ /* 0x001fca0000000000 */
[----:B------:R-:W-:-:S04]  /*7840*/  SHF.R.S32.HI R3, RZ, 0x1f, R0 ;  /* 0x0000001fff037819 */ /* 0x000fc80000011400 */
[----:B------:R-:W-:Y:S01]  /*7850*/  LEA.HI R3, R3, R0, RZ, 0x5 ;  /* 0x0000000003037211 */ /* 0x000fe200078f28ff */
[----:B------:R-:W-:-:S03]  /*7860*/  IMAD.MOV.U32 R0, RZ, RZ, 0x1 ;  /* 0x00000001ff007424 */ /* 0x000fc600078e00ff */
[----:B------:R-:W-:-:S05]  /*7870*/  SHF.R.S32.HI R3, RZ, 0x5, R3 ;  /* 0x00000005ff037819 */ /* 0x000fca0000011403 */
[----:B------:R-:W-:-:S07]  /*7880*/  VIADD R10, R3, 0x1 ;  /* 0x00000001030a7836 */ /* 0x000fce0000000000 */
.L_x_172:
[----:B------:R-:W-:-:S03]  /*7890*/  UMOV UR4, 0xffffffff ;  /* 0xffffffff00047882 */ /* 0x000fc60000000000 */
[----:B------:R-:W-:Y:S05]  /*78a0*/  BRA.DIV UR4, `(.L_x_161) ;  /* 0x0000000e04e47947 */ /* 0x000fea000b800000 */
[----:B------:R-:W-:-:S13]  /*78b0*/  ELECT P6, URZ, PT ;  /* 0x00000000003f782f */ /* 0x000fda00038c0000 */
.L_x_185:
[----:B------:R-:W0:Y:S01]  /*78c0*/  LDC R4, c[0x0][0x28c] ;  /* 0x0000a300ff047b82 */ /* 0x000e220000000800 */
[----:B------:R-:W-:Y:S01]  /*78d0*/  BSSY B1, `(.L_x_162) ;  /* 0x0000037000017945 */ /* 0x000fe20003800000 */
[----:B0-----:R-:W-:-:S13]  /*78e0*/  ISETP.LT.OR P6, PT, R4, 0x1, !P6 ;  /* 0x000000010400780c */ /* 0x001fda00077c1670 */
[----:B------:R-:W-:Y:S05]  /*78f0*/  @P6 BRA `(.L_x_163) ;  /* 0x0000000000d06947 */ /* 0x000fea0003800000 */
[----:B------:R-:W-:Y:S02]  /*7900*/  IMAD.SHL.U32 R20, R20, 0x40, RZ ;  /* 0x0000004014147824 */ /* 0x000fe400078e00ff */
[----:B------:R-:W-:Y:S02]  /*7910*/  IMAD.SHL.U32 R19, R19, 0x100, RZ ;  /* 0x0000010013137824 */ /* 0x000fe400078e00ff */
[----:B------:R-:W-:Y:S02]  /*7920*/  IMAD.MOV.U32 R21, RZ, RZ, RZ ;  /* 0x000000ffff157224 */ /* 0x000fe400078e00ff */
[----:B------:R-:W-:Y:S02]  /*7930*/  IMAD.MOV.U32 R4, RZ, RZ, R10 ;  /* 0x000000ffff047224 */ /* 0x000fe400078e000a */
[----:B------:R-:W-:Y:S02]  /*7940*/  IMAD.MOV.U32 R5, RZ, RZ, R0 ;  /* 0x000000ffff057224 */ /* 0x000fe400078e0000 */
[----:B------:R-:W-:-:S07]  /*7950*/  IMAD.MOV.U32 R6, RZ, RZ, R12 ;  /* 0x000000ffff067224 */ /* 0x000fce00078e000c */
.L_x_167:
[----:B------:R-:W0:Y:S01]  /*7960*/  S2R R14, SR_CgaCtaId ;  /* 0x00000000000e7919 */ /* 0x000e220000008800 */
[----:B------:R-:W-:Y:S01]  /*7970*/  MOV R7, 0x400 ;  /* 0x0000040000077802 */ /* 0x000fe20000000f00 */
[----:B------:R-:W1:Y:S03]  /*7980*/  @!P2 LDC R9, c[0x0][0x500] ;  /* 0x00014000ff09ab82 */ /* 0x000e660000000800 */
[----:B0-----:R-:W-:Y:S02]  /*7990*/  LEA R15, R14, R7, 0x18 ;  /* 0x000000070e0f7211 */ /* 0x001fe400078ec0ff */
[----:B------:R-:W-:-:S03]  /*79a0*/  SHF.L.U32 R7, R5, 0x1f, RZ ;  /* 0x0000001f05077819 */ /* 0x000fc600000006ff */
[----:B------:R-:W-:-:S04]  /*79b0*/  IMAD R14, R6, 0x8, R15 ;  /* 0x00000008060e7824 */ /* 0x000fc800078e020f */
[----:B------:R-:W0:Y:S02]  /*79c0*/  SYNCS.PHASECHK.TRANS64.TRYWAIT P1, [R14+URZ+0x30], R7 ;  /* 0x000030070e0075a7 */ /* 0x000e24000802017f */
[----:B01----:R-:W-:Y:S05]  /*79d0*/  @!P1 BRA `(.L_x_164) ;  /* 0x0000000c00b89947 */ /* 0x003fea0003800000 */
.L_x_186:
[----:B0-----:R-:W-:Y:S01]  /*79e0*/  PRMT R7, R11, 0x9910, RZ ;  /* 0x000099100b077816 */ /* 0x001fe200000000ff */
[----:B------:R0:W-:Y:S03]  /*79f0*/  @!P2 SYNCS.ARRIVE.TRANS64 RZ, [R14+URZ], R9 ;  /* 0x000000090effa9a7 */ /* 0x0001e6000800003f */
[----:B------:R-:W-:-:S13]  /*7a00*/  ISETP.NE.AND P1, PT, R7, 0x2, PT ;  /* 0x000000020700780c */ /* 0x000fda0003f25270 */
[----:B0-----:R-:W-:Y:S05]  /*7a10*/  @P1 BRA `(.L_x_165) ;  /* 0x0000000000041947 */ /* 0x001fea0003800000 */
[----:B------:R-:W-:Y:S01]  /*7a20*/  BPT.TRAP 0x1 ;  /* 0x000000040000795c */ /* 0x000fe20000300000 */
.L_x_165:
[----:B------:R-:W-:Y:S05]  /*7a30*/  @P0 BRA `(.L_x_166) ;  /* 0x0000000000040947 */ /* 0x000fea0003800000 */
[----:B------:R-:W-:Y:S01]  /*7a40*/  BPT.TRAP 0x1 ;  /* 0x000000040000795c */ /* 0x000fe20000300000 */
.L_x_166:
[--C-:B------:R-:W-:Y:S01]  /*7a50*/  IMAD R7, R6, 0x4000, R15.reuse ;  /* 0x0000400006077824 */ /* 0x100fe200078e020f */
[----:B------:R-:W-:Y:S01]  /*7a60*/  R2UR UR9, R14 ;  /* 0x000000000e0972ca */ /* 0x000fe200000e0000 */
[----:B------:R-:W-:Y:S01]  /*7a70*/  IMAD R15, R6, 0x1000, R15 ;  /* 0x00001000060f7824 */ /* 0x000fe200078e020f */
[----:B------:R-:W-:Y:S01]  /*7a80*/  UIADD3 UR4, UP0, UR20, 0xf0, URZ ;  /* 0x000000f014047890 */ /* 0x000fe2000ff1e03f */
[----:B------:R-:W-:Y:S01]  /*7a90*/  VIADD R4, R4, 0xffffffff ;  /* 0xffffffff04047836 */ /* 0x000fe20000000000 */
[----:B------:R-:W-:Y:S01]  /*7aa0*/  R2UR UR5, R7 ;  /* 0x00000000070572ca */ /* 0x000fe200000e0000 */
[----:B------:R-:W-:Y:S01]  /*7ab0*/  UIADD3 UR22, UP1, UR20, 0x1f0, URZ ;  /* 0x000001f014167890 */ /* 0x000fe2000ff3e03f */
[----:B------:R-:W-:Y:S01]  /*7ac0*/  R2UR UR8, R15 ;  /* 0x000000000f0872ca */ /* 0x000fe200000e0000 */
[----:B------:R-:W-:Y:S01]  /*7ad0*/  VIADD R6, R6, 0x1 ;  /* 0x0000000106067836 */ /* 0x000fe20000000000 */
[----:B------:R-:W-:Y:S01]  /*7ae0*/  R2UR UR11, R19 ;  /* 0x00000000130b72ca */ /* 0x000fe200000e0000 */
[----:B------:R-:W-:Y:S01]  /*7af0*/  UIADD3.X UR23, URZ, UR21, URZ, UP1, !UPT ;  /* 0x000000153f177290 */ /* 0x000fe20008ffe43f */
[C---:B------:R-:W-:Y:S01]  /*7b00*/  R2UR UR10, R21.reuse ;  /* 0x00000000150a72ca */ /* 0x040fe200000e0000 */
[----:B------:R-:W-:Y:S01]  /*7b10*/  UMOV UR6, 0x0 ;  /* 0x0000000000067882 */ /* 0x000fe20000000000 */
[----:B------:R-:W-:Y:S01]  /*7b20*/  R2UR UR12, R8 ;  /* 0x00000000080c72ca */ /* 0x000fe200000e0000 */
[----:B------:R-:W-:Y:S01]  /*7b30*/  UMOV UR7, 0x10000000 ;  /* 0x1000000000077882 */ /* 0x000fe20000000000 */
[----:B------:R-:W-:Y:S01]  /*7b40*/  R2UR UR18, R20 ;  /* 0x00000000141272ca */ /* 0x000fe200000e0000 */
[----:B------:R-:W-:Y:S01]  /*7b50*/  VIADD R21, R21, 0x20 ;  /* 0x0000002015157836 */ /* 0x000fe20000000000 */
[----:B------:R-:W-:Y:S01]  /*7b60*/  ISETP.GT.AND P3, PT, R4, 0x1, PT ;  /* 0x000000010400780c */ /* 0x000fe20003f64270 */
[----:B------:R-:W-:Y:S01]  /*7b70*/  UIADD3 UR13, UR5, 0x180, URZ ;  /* 0x00000180050d7890 */ /* 0x000fe2000fffe03f */
[----:B------:R-:W-:Y:S01]  /*7b80*/  ISETP.NE.AND P1, PT, R6, 0x6, PT ;  /* 0x000000060600780c */ /* 0x000fe20003f25270 */
[----:B------:R-:W-:-:S02]  /*7b90*/  UIADD3.X UR5, URZ, UR21, URZ, UP0, !UPT ;  /* 0x000000153f057290 */ /* 0x000fc400087fe43f */
[----:B------:R-:W-:Y:S01]  /*7ba0*/  UIADD3 UR14, UR8, 0x18180, URZ ;  /* 0x00018180080e7890 */ /* 0x000fe2000fffe03f */
[----:B------:R-:W-:Y:S02]  /*7bb0*/  SEL R14, RZ, 0x1, P1 ;  /* 0x00000001ff0e7807 */ /* 0x000fe40000800000 */
[----:B------:R-:W-:Y:S01]  /*7bc0*/  UMOV UR8, UR13 ;  /* 0x0000000d00087c82 */ /* 0x000fe20008000000 */
[----:B------:R-:W-:Y:S02]  /*7bd0*/  SEL R6, R6, RZ, P1 ;  /* 0x000000ff06067207 */ /* 0x000fe40000800000 */
[----:B------:R-:W-:Y:S01]  /*7be0*/  LOP3.LUT R5, R5, R14, RZ, 0x3c, !PT ;  /* 0x0000000e05057212 */ /* 0x000fe200078e3cff */
[----:B------:R0:W-:Y:S02]  /*7bf0*/  UTMALDG.3D [UR8], [UR4], desc[UR6] ;  /* 0x00000608040075b4 */ /* 0x0001e40008011000 */
[----:B0-----:R-:W-:Y:S01]  /*7c00*/  UMOV UR8, UR14 ;  /* 0x0000000e00087c82 */ /* 0x001fe20008000000 */
[----:B------:R-:W-:-:S02]  /*7c10*/  UMOV UR11, UR18 ;  /* 0x00000012000b7c82 */ /* 0x000fc40008000000 */
[----:B------:R0:W-:Y:S02]  /*7c20*/  UTMALDG.3D [UR8], [UR22], desc[UR6] ;  /* 0x00000608160075b4 */ /* 0x0001e40008011000 */
[----:B0-----:R-:W-:Y:S05]  /*7c30*/  @P3 BRA `(.L_x_167) ;  /* 0xfffffffc00483947 */ /* 0x001fea000383ffff */
.L_x_163:
[----:B------:R-:W-:Y:S05]  /*7c40*/  BSYNC B1 ;  /* 0x0000000000017941 */ /* 0x000fea0003800000 */
.L_x_162:
[----:B------:R-:W-:Y:S01]  /*7c50*/  LOP3.LUT P3, RZ, R13, 0xff, RZ, 0xc0, !PT ;  /* 0x000000ff0dff7812 */ /* 0x000fe2000786c0ff */
[----:B------:R-:W-:Y:S01]  /*7c60*/  IMAD.IADD R12, R3, 0x1, R12 ;  /* 0x00000001030c7824 */ /* 0x000fe200078e020c */
[----:B------:R-:W-:Y:S01]  /*7c70*/  IADD3 R16, P4, R16, UR36, RZ ;  /* 0x0000002410107c10 */ /* 0x000fe2000ff9e0ff */
[----:B------:R-:W-:Y:S01]  /*7c80*/  ULDC.64 UR4, c[0x0][0x650] ;  /* 0x0001940000047ab9 */ /* 0x000fe20000000a00 */
[----:B------:R-:W-:Y:S01]  /*7c90*/  BSSY B1, `(.L_x_168) ;  /* 0x000006a000017945 */ /* 0x000fe20003800000 */
[----:B------:R-:W-:Y:S01]  /*7ca0*/  IMAD.MOV.U32 R19, RZ, RZ, -0x1 ;  /* 0xffffffffff137424 */ /* 0x000fe200078e00ff */
[----:B------:R-:W-:Y:S01]  /*7cb0*/  ISETP.GT.U32.AND P1, PT, R12, 0x5, PT ;  /* 0x000000050c00780c */ /* 0x000fe20003f24070 */
[----:B------:R-:W-:Y:S01]  /*7cc0*/  IMAD.MOV.U32 R20, RZ, RZ, -0x1 ;  /* 0xffffffffff147424 */ /* 0x000fe200078e00ff */
[----:B------:R-:W-:Y:S01]  /*7cd0*/  IADD3.X R17, R17, UR42, RZ, P4, !PT ;  /* 0x0000002a11117c10 */ /* 0x000fe2000a7fe4ff */
[----:B------:R-:W-:Y:S01]  /*7ce0*/  IMAD.MOV.U32 R8, RZ, RZ, -0x1 ;  /* 0xffffffffff087424 */ /* 0x000fe200078e00ff */
[----:B------:R-:W-:-:S02]  /*7cf0*/  ISETP.LT.U32.AND P1, PT, R3, 0x6, P1 ;  /* 0x000000060300780c */ /* 0x000fc40000f21070 */
[----:B------:R-:W-:Y:S01]  /*7d00*/  PRMT R13, RZ, 0x7610, R13 ;  /* 0x00007610ff0d7816 */ /* 0x000fe2000000000d */
[----:B------:R-:W0:Y:S01]  /*7d10*/  @P3 S2R R5, SR_CgaCtaId ;  /* 0x0000000000053919 */ /* 0x000e220000008800 */
[----:B------:R-:W-:-:S04]  /*7d20*/  @P3 MOV R4, 0x400 ;  /* 0x0000040000043802 */ /* 0x000fc80000000f00 */
[----:B0-----:R-:W-:Y:S01]  /*7d30*/  @P3 LEA R6, R5, R4, 0x18 ;  /* 0x0000000405063211 */ /* 0x001fe200078ec0ff */
[----:B------:R-:W-:-:S03]  /*7d40*/  IMAD.WIDE.U32 R4, R12, -0x55555555, RZ ;  /* 0xaaaaaaab0c047825 */ /* 0x000fc600078e00ff */
[----:B------:R0:W-:Y:S01]  /*7d50*/  @P3 SYNCS.ARRIVE.TRANS64.A1T0 RZ, [R6+URZ+0x78], RZ ;  /* 0x000078ff06ff39a7 */ /* 0x0001e2000810003f */
[----:B------:R-:W-:Y:S02]  /*7d60*/  ISETP.GE.U32.AND P3, PT, R3, 0x6, PT ;  /* 0x000000060300780c */ /* 0x000fe40003f66070 */
[----:B------:R-:W-:Y:S02]  /*7d70*/  SHF.R.U32.HI R7, RZ, 0x2, R5 ;  /* 0x00000002ff077819 */ /* 0x000fe40000011605 */
[----:B------:R-:W-:Y:S02]  /*7d80*/  SEL R5, RZ, 0x1, !P1 ;  /* 0x00000001ff057807 */ /* 0x000fe40004800000 */
[----:B------:R-:W-:Y:S01]  /*7d90*/  ISETP.GE.U32.AND P1, PT, R16, UR4, PT ;  /* 0x0000000410007c0c */ /* 0x000fe2000bf26070 */
[----:B------:R-:W-:Y:S01]  /*7da0*/  IMAD R12, R7, -0x6, R12 ;  /* 0xfffffffa070c7824 */ /* 0x000fe200078e020c */
[----:B------:R-:W-:Y:S02]  /*7db0*/  LOP3.LUT R0, R0, R5, RZ, 0x3c, !PT ;  /* 0x0000000500007212 */ /* 0x000fe400078e3cff */
[----:B------:R-:W-:-:S02]  /*7dc0*/  ISETP.GE.U32.AND.EX P1, PT, R17, UR5, PT, P1 ;  /* 0x0000000511007c0c */ /* 0x000fc4000bf26110 */
[----:B------:R-:W-:Y:S02]  /*7dd0*/  PRMT R4, RZ, 0x7610, R4 ;  /* 0x00007610ff047816 */ /* 0x000fe40000000004 */
[----:B------:R-:W-:-:S09]  /*7de0*/  @P3 LOP3.LUT R0, R0, 0x1, R7, 0x78, !PT ;  /* 0x0000000100003812 */ /* 0x000fd200078e7807 */
[----:B0-----:R-:W-:Y:S05]  /*7df0*/  @P1 BRA `(.L_x_169) ;  /* 0x00000004004c1947 */ /* 0x001fea0003800000 */
[----:B------:R-:W-:Y:S01]  /*7e00*/  ULDC.64 UR4, c[0x0][0x628] ;  /* 0x00018a0000047ab9 */ /* 0x000fe20000000a00 */
[----:B------:R-:W0:Y:S01]  /*7e10*/  S2R R15, SR_CTAID.X ;  /* 0x00000000000f7919 */ /* 0x000e220000002500 */
[----:B------:R-:W-:Y:S01]  /*7e20*/  ISETP.NE.U32.AND P1, PT, RZ, UR4, PT ;  /* 0x00000004ff007c0c */ /* 0x000fe2000bf25070 */
[----:B------:R-:W-:Y:S01]  /*7e30*/  ULDC UR7, c[0x0][0x630] ;  /* 0x00018c0000077ab9 */ /* 0x000fe20000000800 */
[----:B------:R-:W-:Y:S01]  /*7e40*/  IMAD.MOV.U32 R4, RZ, RZ, R16 ;  /* 0x000000ffff047224 */ /* 0x000fe200078e0010 */
[----:B------:R-:W1:Y:S01]  /*7e50*/  S2R R14, SR_CTAID.Y ;  /* 0x00000000000e7919 */ /* 0x000e620000002600 */
[----:B------:R-:W-:Y:S01]  /*7e60*/  ISETP.NE.AND.EX P1, PT, RZ, UR5, PT, P1 ;  /* 0x00000005ff007c0c */ /* 0x000fe2000bf25310 */
[----:B------:R-:W-:-:S12]  /*7e70*/  IMAD.MOV.U32 R5, RZ, RZ, R17 ;  /* 0x000000ffff057224 */ /* 0x000fd800078e0011 */
[----:B------:R-:W-:Y:S05]  /*7e80*/  @!P1 BRA `(.L_x_170) ;  /* 0x0000000000289947 */ /* 0x000fea0003800000 */
[----:B------:R-:W-:Y:S02]  /*7e90*/  ULDC UR6, c[0x0][0x634] ;  /* 0x00018d0000067ab9 */ /* 0x000fe40000000800 */
[----:B------:R-:W-:-:S05]  /*7ea0*/  IADD3 R9, P1, R16, UR6, RZ ;  /* 0x0000000610097c10 */ /* 0x000fca000ff3e0ff */
[----:B------:R-:W-:-:S04]  /*7eb0*/  IMAD.X R19, RZ, RZ, R17, P1 ;  /* 0x000000ffff137224 */ /* 0x000fc800008e0611 */
[----:B------:R-:W-:-:S04]  /*7ec0*/  IMAD.WIDE.U32 R6, R19, UR4, RZ ;  /* 0x0000000413067c25 */ /* 0x000fc8000f8e00ff */
[----:B------:R-:W-:-:S04]  /*7ed0*/  IMAD.WIDE.U32 R6, P1, R9, UR5, R6 ;  /* 0x0000000509067c25 */ /* 0x000fc8000f820006 */
[----:B------:R-:W-:-:S04]  /*7ee0*/  IMAD.WIDE.U32 R8, R9, UR4, RZ ;  /* 0x0000000409087c25 */ /* 0x000fc8000f8e00ff */
[----:B------:R-:W-:Y:S01]  /*7ef0*/  IMAD.X R5, RZ, RZ, RZ, P1 ;  /* 0x000000ffff057224 */ /* 0x000fe200008e06ff */
[----:B------:R-:W-:Y:S01]  /*7f00*/  IADD3 RZ, P1, R9, R6, RZ ;  /* 0x0000000609ff7210 */ /* 0x000fe20007f3e0ff */
[----:B------:R-:W-:-:S04]  /*7f10*/  IMAD.MOV.U32 R4, RZ, RZ, R7 ;  /* 0x000000ffff047224 */ /* 0x000fc800078e0007 */
[----:B------:R-:W-:-:S08]  /*7f20*/  IMAD.WIDE.U32.X R4, R19, UR5, R4, P1 ;  /* 0x0000000513047c25 */ /* 0x000fd000088e0404 */
.L_x_170:
[--C-:B------:R-:W-:Y:S01]  /*7f30*/  SHF.R.U64 R8, R4, UR7, R5.reuse ;  /* 0x0000000704087c19 */ /* 0x100fe20008001205 */
[----:B------:R-:W-:Y:S01]  /*7f40*/  ULDC.64 UR4, c[0x0][0x620] ;  /* 0x0001880000047ab9 */ /* 0x000fe20000000a00 */
[----:B------:R-:W-:Y:S01]  /*7f50*/  SHF.R.U32.HI R4, RZ, UR7, R5 ;  /* 0x00000007ff047c19 */ /* 0x000fe20008011605 */
[----:B------:R-:W2:Y:S01]  /*7f60*/  LDC R24, c[0x0][0x144] ;  /* 0x00005100ff187b82 */ /* 0x000ea20000000800 */
[----:B------:R-:W-:Y:S01]  /*7f70*/  IADD3 R7, P1, RZ, -R8, RZ ;  /* 0x80000008ff077210 */ /* 0x000fe20007f3e0ff */
[----:B------:R-:W-:Y:S01]  /*7f80*/  ULDC.64 UR8, c[0x0][0x640] ;  /* 0x0001900000087ab9 */ /* 0x000fe20000000a00 */
[----:B0-----:R-:W-:Y:S01]  /*7f90*/  I2FP.F32.U32 R9, R15 ;  /* 0x0000000f00097245 */ /* 0x001fe20000201000 */
[----:B------:R-:W-:Y:S02]  /*7fa0*/  ULDC UR6, c[0x0][0x608] ;  /* 0x0001820000067ab9 */ /* 0x000fe40000000800 */
[----:B------:R-:W-:Y:S01]  /*7fb0*/  IMAD.X R4, RZ, RZ, ~R4, P1 ;  /* 0x000000ffff047224 */ /* 0x000fe200008e0e04 */
[----:B------:R-:W-:Y:S01]  /*7fc0*/  ISETP.NE.U32.AND P1, PT, RZ, UR8, PT ;  /* 0x00000008ff007c0c */ /* 0x000fe2000bf25070 */
[----:B------:R-:W0:Y:S02]  /*7fd0*/  LDC R21, c[0x0][0x148] ;  /* 0x00005200ff157b82 */ /* 0x000e240000000800 */
[----:B------:R-:W-:Y:S01]  /*7fe0*/  IMAD R6, R4, UR4, RZ ;  /* 0x0000000404067c24 */ /* 0x000fe2000f8e02ff */
[----:B------:R-:W-:Y:S01]  /*7ff0*/  ISETP.NE.AND.EX P1, PT, RZ, UR9, PT, P1 ;  /* 0x00000009ff007c0c */ /* 0x000fe2000bf25310 */
[----:B------:R-:W-:Y:S01]  /*8000*/  IMAD.WIDE.U32 R4, R7, UR4, R16 ;  /* 0x0000000407047c25 */ /* 0x000fe2000f8e0010 */
[----:B------:R-:W-:-:S03]  /*8010*/  ULDC UR4, c[0x0][0x150] ;  /* 0x0000540000047ab9 */ /* 0x000fc60000000800 */
[----:B------:R-:W-:Y:S02]  /*8020*/  IMAD R7, R7, UR5, R6 ;  /* 0x0000000507077c24 */ /* 0x000fe4000f8e0206 */
[----:B------:R-:W-:Y:S01]  /*8030*/  FMUL R6, R9, UR4 ;  /* 0x0000000409067c20 */ /* 0x000fe20008400000 */
[----:B------:R-:W-:Y:S01]  /*8040*/  ULDC UR4, c[0x0][0x618] ;  /* 0x0001860000047ab9 */ /* 0x000fe20000000800 */
[----:B------:R-:W-:Y:S01]  /*8050*/  ULDC UR5, c[0x0][0x154] ;  /* 0x0000550000057ab9 */ /* 0x000fe20000000800 */
[----:B------:R-:W-:-:S03]  /*8060*/  IMAD.IADD R5, R5, 0x1, R7 ;  /* 0x0000000105057824 */ /* 0x000fc600078e0207 */
[----:B------:R-:W3:Y:S02]  /*8070*/  F2I.U32.TRUNC.NTZ R6, R6 ;  /* 0x0000000600067305 */ /* 0x000ee4000020f000 */
[----:B------:R-:W-:Y:S02]  /*8080*/  SHF.R.U64 R9, R4, UR4, R5 ;  /* 0x0000000404097c19 */ /* 0x000fe40008001205 */
[----:B-1----:R-:W-:-:S05]  /*8090*/  I2FP.F32.U32 R4, R14 ;  /* 0x0000000e00047245 */ /* 0x002fca0000201000 */
[----:B------:R-:W-:Y:S01]  /*80a0*/  FMUL R22, R4, UR5 ;  /* 0x0000000504167c20 */ /* 0x000fe20008400000 */
[----:B------:R-:W-:Y:S01]  /*80b0*/  SHF.R.U32.HI R4, RZ, UR4, R5 ;  /* 0x00000004ff047c19 */ /* 0x000fe20008011605 */
[----:B------:R-:W-:-:S03]  /*80c0*/  ULDC UR4, c[0x0][0x658] ;  /* 0x0001960000047ab9 */ /* 0x000fc60000000800 */
[--C-:B------:R-:W-:Y:S01]  /*80d0*/  SHF.R.U64 R20, R9, UR6, R4.reuse ;  /* 0x0000000609147c19 */ /* 0x100fe20008001204 */
[----:B------:R-:W1:Y:S01]  /*80e0*/  F2I.U32.TRUNC.NTZ R22, R22 ;  /* 0x0000001600167305 */ /* 0x000e62000020f000 */
[----:B------:R-:W-:Y:S01]  /*80f0*/  SHF.R.U32.HI R5, RZ, UR6, R4 ;  /* 0x00000006ff057c19 */ /* 0x000fe20008011604 */
[----:B---3--:R-:W-:-:S03]  /*8100*/  IMAD.MOV R6, RZ, RZ, -R6 ;  /* 0x000000ffff067224 */ /* 0x008fc600078e0a06 */
[----:B------:R-:W-:Y:S01]  /*8110*/  SHF.R.U64 R19, R20, UR4, R5 ;  /* 0x0000000414137c19 */ /* 0x000fe20008001205 */
[----:B--2---:R-:W-:Y:S01]  /*8120*/  IMAD R15, R24, R6, R15 ;  /* 0x00000006180f7224 */ /* 0x004fe200078e020f */
[----:B------:R-:W-:-:S03]  /*8130*/  SHF.R.U32.HI R23, RZ, UR4, R5 ;  /* 0x00000004ff177c19 */ /* 0x000fc60008011605 */
[----:B------:R-:W-:Y:S02]  /*8140*/  IMAD.MOV.U32 R4, RZ, RZ, R19 ;  /* 0x000000ffff047224 */ /* 0x000fe400078e0013 */
[----:B------:R-:W-:Y:S01]  /*8150*/  IMAD.MOV.U32 R5, RZ, RZ, R23 ;  /* 0x000000ffff057224 */ /* 0x000fe200078e0017 */
[----:B-1----:R-:W-:Y:S06]  /*8160*/  @!P1 BRA `(.L_x_171) ;  /* 0x0000000000289947 */ /* 0x002fec0003800000 */
[----:B------:R-:W-:Y:S02]  /*8170*/  ULDC UR4, c[0x0][0x64c] ;  /* 0x0001930000047ab9 */ /* 0x000fe40000000800 */
[----:B------:R-:W-:-:S05]  /*8180*/  IADD3 R5, P1, R19, UR4, RZ ;  /* 0x0000000413057c10 */ /* 0x000fca000ff3e0ff */
[----:B------:R-:W-:-:S04]  /*8190*/  IMAD.X R23, RZ, RZ, R23, P1 ;  /* 0x000000ffff177224 */ /* 0x000fc800008e0617 */
[----:B------:R-:W-:-:S04]  /*81a0*/  IMAD.WIDE.U32 R6, R23, UR8, RZ ;  /* 0x0000000817067c25 */ /* 0x000fc8000f8e00ff */
[----:B------:R-:W-:-:S04]  /*81b0*/  IMAD.WIDE.U32 R6, P1, R5, UR9, R6 ;  /* 0x0000000905067c25 */ /* 0x000fc8000f820006 */
[----:B------:R-:W-:-:S04]  /*81c0*/  IMAD.WIDE.U32 R4, R5, UR8, RZ ;  /* 0x0000000805047c25 */ /* 0x000fc8000f8e00ff */
[----:B------:R-:W-:Y:S01]  /*81d0*/  IMAD.MOV.U32 R4, RZ, RZ, R7 ;  /* 0x000000ffff047224 */ /* 0x000fe200078e0007 */
[----:B------:R-:W-:Y:S01]  /*81e0*/  IADD3 RZ, P3, R5, R6, RZ ;  /* 0x0000000605ff7210 */ /* 0x000fe20007f7e0ff */
[----:B------:R-:W-:-:S04]  /*81f0*/  IMAD.X R5, RZ, RZ, RZ, P1 ;  /* 0x000000ffff057224 */ /* 0x000fc800008e06ff */
[----:B------:R-:W-:-:S08]  /*8200*/  IMAD.WIDE.U32.X R4, R23, UR9, R4, P3 ;  /* 0x0000000917047c25 */ /* 0x000fd000098e0404 */
.L_x_171:
[----:B------:R-:W-:Y:S01]  /*8210*/  ISETP.NE.AND P1, PT, R2, 0x1, PT ;  /* 0x000000010200780c */ /* 0x000fe20003f25270 */
[----:B------:R-:W-:Y:S01]  /*8220*/  ULDC UR4, c[0x0][0x648] ;  /* 0x0001920000047ab9 */ /* 0x000fe20000000800 */
[----:B------:R-:W-:Y:S01]  /*8230*/  LOP3.LUT R20, R20, UR16, RZ, 0xc0, !PT ;  /* 0x0000001014147c12 */ /* 0x000fe2000f8ec0ff */
[----:B------:R-:W-:Y:S01]  /*8240*/  IMAD.MOV R22, RZ, RZ, -R22 ;  /* 0x000000ffff167224 */ /* 0x000fe200078e0a16 */
[----:B------:R-:W-:Y:S01]  /*8250*/  SHF.R.U64 R5, R4, UR4, R5 ;  /* 0x0000000404057c19 */ /* 0x000fe20008001205 */
[----:B------:R-:W-:Y:S01]  /*8260*/  ULDC UR4, c[0x0][0x638] ;  /* 0x00018e0000047ab9 */ /* 0x000fe20000000800 */
[----:B------:R-:W-:Y:S01]  /*8270*/  LOP3.LUT R6, R9, UR15, RZ, 0xc0, !PT ;  /* 0x0000000f09067c12 */ /* 0x000fe2000f8ec0ff */
[----:B------:R-:W-:Y:S02]  /*8280*/  ULDC UR5, c[0x0][0x610] ;  /* 0x0001840000057ab9 */ /* 0x000fe40000000800 */
[----:B------:R-:W-:Y:S02]  /*8290*/  IMAD.MOV R4, RZ, RZ, -R5 ;  /* 0x000000ffff047224 */ /* 0x000fe400078e0a05 */
[----:B------:R-:W-:-:S02]  /*82a0*/  IMAD R20, R5, UR17, R20 ;  /* 0x0000001105147c24 */ /* 0x000fc4000f8e0214 */
[----:B0-----:R-:W-:Y:S02]  /*82b0*/  @P1 IMAD R15, R21, R22, R14 ;  /* 0x00000016150f1224 */ /* 0x001fe400078e020e */
[----:B------:R-:W-:Y:S01]  /*82c0*/  IMAD R19, R4, UR4, R19 ;  /* 0x0000000404137c24 */ /* 0x000fe2000f8e0213 */
[----:B------:R-:W-:Y:S01]  /*82d0*/  ULDC UR4, c[0x0][0x600] ;  /* 0x0001800000047ab9 */ /* 0x000fe20000000800 */
[----:B------:R-:W-:Y:S02]  /*82e0*/  IMAD R15, R20, UR5, R15 ;  /* 0x00000005140f7c24 */ /* 0x000fe4000f8e020f */
[----:B------:R-:W-:Y:S02]  /*82f0*/  IMAD R6, R19, UR4, R6 ;  /* 0x0000000413067c24 */ /* 0x000fe4000f8e0206 */
[----:B------:R-:W-:-:S03]  /*8300*/  IMAD.MOV.U32 R4, RZ, RZ, 0x1 ;  /* 0x00000001ff047424 */ /* 0x000fc600078e00ff */
[----:B------:R-:W-:Y:S02]  /*8310*/  SEL R20, R6, R15, !P1 ;  /* 0x0000000f06147207 */ /* 0x000fe40004800000 */
[----:B------:R-:W-:-:S07]  /*8320*/  SEL R19, R15, R6, !P1 ;  /* 0x000000060f137207 */ /* 0x000fce0004800000 */
.L_x_169:
[----:B------:R-:W-:Y:S05]  /*8330*/  BSYNC B1 ;  /* 0x0000000000017941 */ /* 0x000fea0003800000 */
.L_x_168:
[----:B------:R-:W-:-:S13]  /*8340*/  LOP3.LUT P1, RZ, R4, 0xff, RZ, 0xc0, !PT ;  /* 0x000000ff04ff7812 */ /* 0x000fda000782c0ff */
[----:B------:R-:W-:Y:S05]  /*8350*/  @P1 BRA `(.L_x_172) ;  /* 0xfffffff4004c1947 */ /* 0x000fea000383ffff */
[----:B------:R-:W-:Y:S05]  /*8360*/  BSYNC B0 ;  /* 0x0000000000007941 */ /* 0x000fea0003800000 */
.L_x_160:
[----:B------:R-:W-:-:S03]  /*8370*/  UMOV UR4, 0xffffffff ;  /* 0xffffffff00047882 */ /* 0x000fc60000000000 */
[----:B------:R-:W-:Y:S05]  /*8380*/  BRA.DIV UR4, `(.L_x_173) ;  /* 0x0000000604607947 */ /* 0x000fea000b800000 */
[----:B------:R-:W-:-:S13]  /*8390*/  ELECT P6, URZ, PT ;  /* 0x00000000003f782f */ /* 0x000fda00038c0000 */
.L_x_189:
[----:B------:R-:W-:Y:S04]  /*83a0*/  BSSY B0, `(.L_x_174) ;  /* 0x000003d000007945 */ /* 0x000fe80003800000 */
[----:B------:R-:W-:Y:S05]  /*83b0*/  @!P6 BRA `(.L_x_175) ;  /* 0x0000000000ece947 */ /* 0x000fea0003800000 */
[----:B------:R-:W-:-:S04]  /*83c0*/  LOP3.LUT R18, R18, 0x2, RZ, 0xfc, !PT ;  /* 0x0000000212127812 */ /* 0x000fc800078efcff */
[----:B------:R-:W-:-:S13]  /*83d0*/  ISETP.NE.AND P0, PT, R18, 0x3, PT ;  /* 0x000000031200780c */ /* 0x000fda0003f05270 */
[----:B------:R-:W-:Y:S05]  /*83e0*/  @!P0 BRA `(.L_x_176) ;  /* 0x0000000000048947 */ /* 0x000fea0003800000 */
[----:B------:R-:W-:Y:S01]  /*83f0*/  BPT.TRAP 0x1 ;  /* 0x000000040000795c */ /* 0x000fe20000300000 */
.L_x_176:
[----:B------:R-:W0:Y:S01]  /*8400*/  S2R R3, SR_CgaCtaId ;  /* 0x0000000000037919 */ /* 0x000e220000008800 */
[----:B------:R-:W-:-:S04]  /*8410*/  MOV R2, 0x400 ;  /* 0x0000040000027802 */ /* 0x000fc80000000f00 */
[----:B0-----:R-:W-:Y:S02]  /*8420*/  LEA R3, R3, R2, 0x18 ;  /* 0x0000000203037211 */ /* 0x001fe400078ec0ff */
[----:B------:R-:W-:-:S03]  /*8430*/  SHF.L.U32 R2, R0, 0x1f, RZ ;  /* 0x0000001f00027819 */ /* 0x000fc600000006ff */
[----:B------:R-:W-:-:S04]  /*8440*/  VIADD R3, R3, 0x30 ;  /* 0x0000003003037836 */ /* 0x000fc80000000000 */
[C---:B------:R-:W-:Y:S02]  /*8450*/  IMAD R7, R12.reuse, 0x8, R3 ;  /* 0x000000080c077824 */ /* 0x040fe400078e0203 */
[----:B------:R-:W-:Y:S02]  /*8460*/  VIADD R12, R12, 0x1 ;  /* 0x000000010c0c7836 */ /* 0x000fe40000000000 */
[----:B------:R-:W0:Y:S03]  /*8470*/  SYNCS.PHASECHK.TRANS64.TRYWAIT P0, [R7+URZ], R2 ;  /* 0x00000002070075a7 */ /* 0x000e26000800017f */
[----:B------:R-:W-:-:S04]  /*8480*/  ISETP.NE.AND P1, PT, R12, 0x6, PT ;  /* 0x000000060c00780c */ /* 0x000fc80003f25270 */
[----:B------:R-:W-:Y:S02]  /*8490*/  SEL R5, RZ, 0x1, P1 ;  /* 0x00000001ff057807 */ /* 0x000fe40000800000 */
[----:B------:R-:W-:Y:S02]  /*84a0*/  SEL R12, R12, RZ, P1 ;  /* 0x000000ff0c0c7207 */ /* 0x000fe40000800000 */
[----:B------:R-:W-:-:S03]  /*84b0*/  LOP3.LUT R5, R0, R5, RZ, 0x3c, !PT ;  /* 0x0000000500057212 */ /* 0x000fc600078e3cff */
[----:B------:R-:W-:Y:S01]  /*84c0*/  IMAD R9, R12, 0x8, R3 ;  /* 0x000000080c097824 */ /* 0x000fe200078e0203 */
[----:B------:R-:W-:Y:S01]  /*84d0*/  SHF.L.U32 R4, R5, 0x1f, RZ ;  /* 0x0000001f05047819 */ /* 0x000fe200000006ff */
[----:B0-----:R-:W-:Y:S06]  /*84e0*/  @!P0 BRA `(.L_x_177) ;  /* 0x0000000400288947 */ /* 0x001fec0003800000 */
.L_x_190:
[----:B------:R-:W1:Y:S01]  /*84f0*/  SYNCS.PHASECHK.TRANS64.TRYWAIT P0, [R9+URZ], R4 ;  /* 0x00000004090075a7 */ /* 0x000e62000800017f */
[----:B------:R-:W-:-:S05]  /*8500*/  VIADD R0, R12, 0x1 ;  /* 0x000000010c007836 */ /* 0x000fca0000000000 */
[----:B------:R-:W-:-:S04]  /*8510*/  ISETP.NE.AND P1, PT, R0, 0x6, PT ;  /* 0x000000060000780c */ /* 0x000fc80003f25270 */
[----:B0-----:R-:W-:Y:S02]  /*8520*/  SEL R2, RZ, 0x1, P1 ;  /* 0x00000001ff027807 */ /* 0x001fe40000800000 */
[----:B------:R-:W-:Y:S02]  /*8530*/  SEL R0, R0, RZ, P1 ;  /* 0x000000ff00007207 */ /* 0x000fe40000800000 */
[----:B------:R-:W-:-:S03]  /*8540*/  LOP3.LUT R7, R5, R2, RZ, 0x3c, !PT ;  /* 0x0000000205077212 */ /* 0x000fc600078e3cff */
[----:B------:R-:W-:Y:S01]  /*8550*/  IMAD R6, R0, 0x8, R3 ;  /* 0x0000000800067824 */ /* 0x000fe200078e0203 */
[----:B------:R-:W-:Y:S01]  /*8560*/  SHF.L.U32 R5, R7, 0x1f, RZ ;  /* 0x0000001f07057819 */ /* 0x000fe200000006ff */
[----:B-1----:R-:W-:Y:S06]  /*8570*/  @!P0 BRA `(.L_x_178) ;  /* 0x0000000400188947 */ /* 0x002fec0003800000 */
.L_x_191:
[----:B------:R-:W1:Y:S01]  /*8580*/  SYNCS.PHASECHK.TRANS64.TRYWAIT P0, [R6+URZ], R5 ;  /* 0x00000005060075a7 */ /* 0x000e62000800017f */
[----:B------:R-:W-:-:S05]  /*8590*/  VIADD R0, R0, 0x1 ;  /* 0x0000000100007836 */ /* 0x000fca0000000000 */
[----:B------:R-:W-:-:S04]  /*85a0*/  ISETP.NE.AND P1, PT, R0, 0x6, PT ;  /* 0x000000060000780c */ /* 0x000fc80003f25270 */
[----:B------:R-:W-:Y:S02]  /*85b0*/  SEL R2, RZ, 0x1, P1 ;  /* 0x00000001ff027807 */ /* 0x000fe40000800000 */
[----:B------:R-:W-:Y:S02]  /*85c0*/  SEL R0, R0, RZ, P1 ;  /* 0x000000ff00007207 */ /* 0x000fe40000800000 */
[----:B------:R-:W-:-:S03]  /*85d0*/  LOP3.LUT R7, R7, R2, RZ, 0x3c, !PT ;  /* 0x0000000207077212 */ /* 0x000fc600078e3cff */
[----:B0-----:R-:W-:Y:S01]  /*85e0*/  IMAD R9, R0, 0x8, R3 ;  /* 0x0000000800097824 */ /* 0x001fe200078e0203 */
[----:B------:R-:W-:Y:S01]  /*85f0*/  SHF.L.U32 R4, R7, 0x1f, RZ ;  /* 0x0000001f07047819 */ /* 0x000fe200000006ff */
[----:B-1----:R-:W-:Y:S06]  /*8600*/  @!P0 BRA `(.L_x_179) ;  /* 0x0000000400088947 */ /* 0x002fec0003800000 */
.L_x_192:
        /* <DEDUP_REMOVED lines=9> */
.L_x_193:
[----:B------:R-:W1:Y:S01]  /*86a0*/  SYNCS.PHASECHK.TRANS64.TRYWAIT P0, [R6+URZ], R5 ;  /* 0x00000005060075a7 */ /* 0x000e62000800017f */
[----:B------:R-:W-:-:S05]  /*86b0*/  VIADD R0, R0, 0x1 ;  /* 0x0000000100007836 */ /* 0x000fca0000000000 */
[----:B------:R-:W-:-:S04]  /*86c0*/  ISETP.NE.AND P1, PT, R0, 0x6, PT ;  /* 0x000000060000780c */ /* 0x000fc80003f25270 */
[----:B------:R-:W-:Y:S02]  /*86d0*/  SEL R2, RZ, 0x1, P1 ;  /* 0x00000001ff027807 */ /* 0x000fe40000800000 */
[----:B------:R-:W-:Y:S02]  /*86e0*/  SEL R0, R0, RZ, P1 ;  /* 0x000000ff00007207 */ /* 0x000fe40000800000 */
[----:B------:R-:W-:Y:S01]  /*86f0*/  LOP3.LUT R2, R7, R2, RZ, 0x3c, !PT ;  /* 0x0000000207027212 */ /* 0x000fe200078e3cff */
[----:B-1----:R-:W-:Y:S06]  /*8700*/  @!P0 BRA `(.L_x_181) ;  /* 0x0000000000f08947 */ /* 0x002fec0003800000 */
.L_x_194:
[----:B------:R-:W-:Y:S01]  /*8710*/  IMAD R3, R0, 0x8, R3 ;  /* 0x0000000800037824 */ /* 0x000fe200078e0203 */
[----:B------:R-:W-:-:S07]  /*8720*/  SHF.L.U32 R0, R2, 0x1f, RZ ;  /* 0x0000001f02007819 */ /* 0x000fce00000006ff */
.L_x_182:
[----:B--2---:R2:W3:Y:S02]  /*8730*/  SYNCS.PHASECHK.TRANS64.TRYWAIT P0, [R3+URZ], R0 ;  /* 0x00000000030075a7 */ /* 0x0044e4000800017f */
[----:B---3--:R-:W-:Y:S05]  /*8740*/  @!P0 NANOSLEEP.SYNCS 0x989680 ;  /* 0x009896800000895d */ /* 0x008fea0003900000 */
[----:B------:R-:W3:Y:S02]  /*8750*/  @!P0 SYNCS.PHASECHK.TRANS64 P0, [R3+URZ], R0 ;  /* 0x00000000030085a7 */ /* 0x000ee4000800007f */
[----:B---3--:R-:W-:Y:S05]  /*8760*/  @!P0 BRA `(.L_x_182) ;  /* 0xfffffffc00f08947 */ /* 0x008fea000383ffff */
.L_x_175:
[----:B------:R-:W-:Y:S05]  /*8770*/  BSYNC B0 ;  /* 0x0000000000007941 */ /* 0x000fea0003800000 */
.L_x_174:
[----:B------:R-:W-:Y:S05]  /*8780*/  EXIT ;  /* 0x000000000000794d */ /* 0x000fea0003800000 */
.L_x_17:
[----:B-1----:R1:W2:Y:S02]  /*8790*/  SYNCS.PHASECHK.TRANS64.TRYWAIT P1, [R3+URZ], R0 ;  /* 0x00000000030075a7 */ /* 0x0022a4000802017f */
[----:B--2---:R-:W-:Y:S05]  /*87a0*/  @!P1 NANOSLEEP.SYNCS 0x989680 ;  /* 0x009896800000995d */ /* 0x004fea0003900000 */
[----:B------:R-:W2:Y:S02]  /*87b0*/  @!P1 SYNCS.PHASECHK.TRANS64 P1, [R3+URZ], R0 ;  /* 0x00000000030095a7 */ /* 0x000ea4000802007f */
[----:B--2---:R-:W-:Y:S05]  /*87c0*/  @!P1 BRA `(.L_x_17) ;  /* 0xfffffffc00f09947 */ /* 0x004fea000383ffff */
[----:B------:R-:W-:Y:S05]  /*87d0*/  BRA `(.L_x_16) ;  /* 0xffffff8c004c7947 */ /* 0x000fea000383ffff */
.L_x_22:
[----:B-1----:R-:W-:-:S04]  /*87e0*/  IMAD.U32 R4, RZ, RZ, UR4 ;  /* 0x00000004ff047e24 */ /* 0x002fc8000f8e00ff */
[----:B------:R1:W2:Y:S03]  /*87f0*/  SYNCS.PHASECHK.TRANS64.TRYWAIT P1, [R4+URZ], R3 ;  /* 0x00000003040075a7 */ /* 0x0002a6000802017f */
[----:B--2---:R-:W-:Y:S05]  /*8800*/  @!P1 NANOSLEEP.SYNCS 0x989680 ;  /* 0x009896800000995d */ /* 0x004fea0003900000 */
[----:B------:R-:W2:Y:S02]  /*8810*/  @!P1 SYNCS.PHASECHK.TRANS64 P1, [R4+URZ], R3 ;  /* 0x00000003040095a7 */ /* 0x000ea4000802007f */
[----:B--2---:R-:W-:Y:S05]  /*8820*/  @!P1 BRA `(.L_x_22) ;  /* 0xfffffffc00ec9947 */ /* 0x004fea000383ffff */
[----:B------:R-:W-:Y:S05]  /*8830*/  BRA `(.L_x_21) ;  /* 0xffffff9000107947 */ /* 0x000fea000383ffff */
.L_x_161:
[----:B------:R-:W-:Y:S01]  /*8840*/  BSSY B1, `(.L_x_183) ;  /* 0x0000006000017945 */ /* 0x000fe20003800000 */
[----:B------:R-:W-:-:S07]  /*8850*/  IMAD.MOV.U32 R15, RZ, RZ, -0x1 ;  /* 0xffffffffff0f7424 */ /* 0x000fce00078e00ff */
[----:B------:R-:W-:Y:S05]  /*8860*/  WARPSYNC.COLLECTIVE R15, `(.L_x_184) ;  /* 0x000000000f0c7348 */ /* 0x000fea0003c00000 */
[----:B------:R-:W-:Y:S02]  /*8870*/  ELECT P6, UR62, PT ;  /* 0x00000000003e782f */ /* 0x000fe400038c0000 */
[----:B------:R-:W-:Y:S01]  /*8880*/  MOV R14, UR62 ;  /* 0x0000003e000e7c02 */ /* 0x000fe20008000f00 */
[----:B------:R-:W-:Y:S10]  /*8890*/  ENDCOLLECTIVE ;  /* 0x000000000000791b */ /* 0x000ff40003800000 */
.L_x_184:
[----:B------:R-:W-:Y:S05]  /*88a0*/  BSYNC B1 ;  /* 0x0000000000017941 */ /* 0x000fea0003800000 */
.L_x_183:
[----:B------:R-:W-:Y:S05]  /*88b0*/  BRA `(.L_x_185) ;  /* 0xfffffff000007947 */ /* 0x000fea000383ffff */
.L_x_164:
[----:B0-----:R0:W1:Y:S02]  /*88c0*/  SYNCS.PHASECHK.TRANS64.TRYWAIT P1, [R14+URZ+0x30], R7 ;  /* 0x000030070e0075a7 */ /* 0x001064000802017f */
[----:B-1----:R-:W-:Y:S05]  /*88d0*/  @!P1 NANOSLEEP.SYNCS 0x989680 ;  /* 0x009896800000995d */ /* 0x002fea0003900000 */
[----:B------:R-:W1:Y:S02]  /*88e0*/  @!P1 SYNCS.PHASECHK.TRANS64 P1, [R14+URZ+0x30], R7 ;  /* 0x000030070e0095a7 */ /* 0x000e64000802007f */
[----:B-1----:R-:W-:Y:S05]  /*88f0*/  @!P1 BRA `(.L_x_164) ;  /* 0xfffffffc00f09947 */ /* 0x002fea000383ffff */
[----:B------:R-:W-:Y:S05]  /*8900*/  BRA `(.L_x_186) ;  /* 0xfffffff000347947 */ /* 0x000fea000383ffff */
.L_x_173:
[----:B------:R-:W-:Y:S01]  /*8910*/  BSSY B0, `(.L_x_187) ;  /* 0x0000006000007945 */ /* 0x000fe20003800000 */
[----:B------:R-:W-:-:S07]  /*8920*/  IMAD.MOV.U32 R15, RZ, RZ, -0x1 ;  /* 0xffffffffff0f7424 */ /* 0x000fce00078e00ff */
[----:B------:R-:W-:Y:S05]  /*8930*/  WARPSYNC.COLLECTIVE R15, `(.L_x_188) ;  /* 0x000000000f0c7348 */ /* 0x000fea0003c00000 */
[----:B------:R-:W-:Y:S02]  /*8940*/  ELECT P6, UR62, PT ;  /* 0x00000000003e782f */ /* 0x000fe400038c0000 */
[----:B------:R-:W-:Y:S01]  /*8950*/  MOV R14, UR62 ;  /* 0x0000003e000e7c02 */ /* 0x000fe20008000f00 */
[----:B------:R-:W-:Y:S10]  /*8960*/  ENDCOLLECTIVE ;  /* 0x000000000000791b */ /* 0x000ff40003800000 */
.L_x_188:
[----:B------:R-:W-:Y:S05]  /*8970*/  BSYNC B0 ;  /* 0x0000000000007941 */ /* 0x000fea0003800000 */
.L_x_187:
[----:B------:R-:W-:Y:S05]  /*8980*/  BRA `(.L_x_189) ;  /* 0xfffffff800847947 */ /* 0x000fea000383ffff */
.L_x_177:
[----:B0-----:R0:W1:Y:S02]  /*8990*/  SYNCS.PHASECHK.TRANS64.TRYWAIT P0, [R7+URZ], R2 ;  /* 0x00000002070075a7 */ /* 0x001064000800017f */
[----:B-1----:R-:W-:Y:S05]  /*89a0*/  @!P0 NANOSLEEP.SYNCS 0x989680 ;  /* 0x009896800000895d */ /* 0x002fea0003900000 */
[----:B------:R-:W1:Y:S02]  /*89b0*/  @!P0 SYNCS.PHASECHK.TRANS64 P0, [R7+URZ], R2 ;  /* 0x00000002070085a7 */ /* 0x000e64000800007f */
[----:B-1----:R-:W-:Y:S05]  /*89c0*/  @!P0 BRA `(.L_x_177) ;  /* 0xfffffffc00f08947 */ /* 0x002fea000383ffff */
[----:B------:R-:W-:Y:S05]  /*89d0*/  BRA `(.L_x_190) ;  /* 0xfffffff800c47947 */ /* 0x000fea000383ffff */
.L_x_178:
[----:B0-----:R0:W1:Y:S02]  /*89e0*/  SYNCS.PHASECHK.TRANS64.TRYWAIT P0, [R9+URZ], R4 ;  /* 0x00000004090075a7 */ /* 0x001064000800017f */
[----:B-1----:R-:W-:Y:S05]  /*89f0*/  @!P0 NANOSLEEP.SYNCS 0x989680 ;  /* 0x009896800000895d */ /* 0x002fea0003900000 */
[----:B------:R-:W1:Y:S02]  /*8a00*/  @!P0 SYNCS.PHASECHK.TRANS64 P0, [R9+URZ], R4 ;  /* 0x00000004090085a7 */ /* 0x000e64000800007f */
[----:B-1----:R-:W-:Y:S05]  /*8a10*/  @!P0 BRA `(.L_x_178) ;  /* 0xfffffffc00f08947 */ /* 0x002fea000383ffff */
[----:B------:R-:W-:Y:S05]  /*8a20*/  BRA `(.L_x_191) ;  /* 0xfffffff800d47947 */ /* 0x000fea000383ffff */
.L_x_179:
[----:B0-----:R0:W1:Y:S02]  /*8a30*/  SYNCS.PHASECHK.TRANS64.TRYWAIT P0, [R6+URZ], R5 ;  /* 0x00000005060075a7 */ /* 0x001064000800017f */
[----:B-1----:R-:W-:Y:S05]  /*8a40*/  @!P0 NANOSLEEP.SYNCS 0x989680 ;  /* 0x009896800000895d */ /* 0x002fea0003900000 */
[----:B------:R-:W1:Y:S02]  /*8a50*/  @!P0 SYNCS.PHASECHK.TRANS64 P0, [R6+URZ], R5 ;  /* 0x00000005060085a7 */ /* 0x000e64000800007f */
[----:B-1----:R-:W-:Y:S05]  /*8a60*/  @!P0 BRA `(.L_x_179) ;  /* 0xfffffffc00f08947 */ /* 0x002fea000383ffff */
[----:B------:R-:W-:Y:S05]  /*8a70*/  BRA `(.L_x_192) ;  /* 0xfffffff800e47947 */ /* 0x000fea000383ffff */
.L_x_180:
[----:B0-----:R0:W1:Y:S02]  /*8a80*/  SYNCS.PHASECHK.TRANS64.TRYWAIT P0, [R9+URZ], R4 ;  /* 0x00000004090075a7 */ /* 0x001064000800017f */
[----:B-1----:R-:W-:Y:S05]  /*8a90*/  @!P0 NANOSLEEP.SYNCS 0x989680 ;  /* 0x009896800000895d */ /* 0x002fea0003900000 */
[----:B------:R-:W1:Y:S02]  /*8aa0*/  @!P0 SYNCS.PHASECHK.TRANS64 P0, [R9+URZ], R4 ;  /* 0x00000004090085a7 */ /* 0x000e64000800007f */
[----:B-1----:R-:W-:Y:S05]  /*8ab0*/  @!P0 BRA `(.L_x_180) ;  /* 0xfffffffc00f08947 */ /* 0x002fea000383ffff */
[----:B------:R-:W-:Y:S05]  /*8ac0*/  BRA `(.L_x_193) ;  /* 0xfffffff800f47947 */ /* 0x000fea000383ffff */
.L_x_181:
[----:B-1----:R1:W2:Y:S02]  /*8ad0*/  SYNCS.PHASECHK.TRANS64.TRYWAIT P0, [R6+URZ], R5 ;  /* 0x00000005060075a7 */ /* 0x0022a4000800017f */
[----:B--2---:R-:W-:Y:S05]  /*8ae0*/  @!P0 NANOSLEEP.SYNCS 0x989680 ;  /* 0x009896800000895d */ /* 0x004fea0003900000 */
[----:B------:R-:W2:Y:S02]  /*8af0*/  @!P0 SYNCS.PHASECHK.TRANS64 P0, [R6+URZ], R5 ;  /* 0x00000005060085a7 */ /* 0x000ea4000800007f */
[----:B--2---:R-:W-:Y:S05]  /*8b00*/  @!P0 BRA `(.L_x_181) ;  /* 0xfffffffc00f08947 */ /* 0x004fea000383ffff */
[----:B------:R-:W-:Y:S05]  /*8b10*/  BRA `(.L_x_194) ;  /* 0xfffffff800fc7947 */ /* 0x000fea000383ffff */
.L_x_195:
[----:B------:R-:W-:-:S00]  /*8b20*/  BRA `(.L_x_195) ;  /* 0xfffffffc00fc7947 */ /* 0x000fc0000383ffff */
[----:B------:R-:W-:-:S00]  /*8b30*/  NOP ;  /* 0x0000000000007918 */ /* 0x000fc00000000000 */
        /* <DEDUP_REMOVED lines=12> */
.L_x_196:


//--------------------- .nv.global.init           --------------------------
	.section	.nv.global.init,"aw",@progbits
.nv.global.init:
	.type		$str$22,@object
	.size		$str$22,($str$23 - $str$22)
$str$22:
        /*0000*/ 	.byte	0x6b, 0x5f, 0x74, 0x69, 0x6c, 0x65, 0x5f, 0x63, 0x6f, 0x75, 0x6e, 0x74, 0x20, 0x3e, 0x3d, 0x20
        /*0010*/ 	.byte	0x31, 0x00
	.type		$str$23,@object
	.size		$str$23,(__unnamed_1 - $str$23)
$str$23:
        /*0012*/ 	.byte	0x2f, 0x74, 0x6d, 0x70, 0x2f, 0x63, 0x75, 0x74, 0x6c, 0x61, 0x73, 0x73, 0x5f, 0x73, 0x77, 0x65
        /*0022*/ 	.byte	0x65, 0x70, 0x5f, 0x73, 0x72, 0x63, 0x2f, 0x69, 0x6e, 0x63, 0x6c, 0x75, 0x64, 0x65, 0x2f, 0x63
        /*0032*/ 	.byte	0x75, 0x74, 0x6c, 0x61, 0x73, 0x73, 0x2f, 0x67, 0x65, 0x6d, 0x6d, 0x2f, 0x63, 0x6f, 0x6c, 0x6c
        /*0042*/ 	.byte	0x65, 0x63, 0x74, 0x69, 0x76, 0x65, 0x2f, 0x73, 0x6d, 0x39, 0x30, 0x5f, 0x6d, 0x6d, 0x61, 0x5f
        /*0052*/ 	.byte	0x74, 0x6d, 0x61, 0x5f, 0x67, 0x6d, 0x6d, 0x61, 0x5f, 0x73, 0x73, 0x5f, 0x77, 0x61, 0x72, 0x70
        /*0062*/ 	.byte	0x73, 0x70, 0x65, 0x63, 0x69, 0x61, 0x6c, 0x69, 0x7a, 0x65, 0x64, 0x2e, 0x68, 0x70, 0x70, 0x00
	.type		__unnamed_1,@object
	.size		__unnamed_1,(.L_0 - __unnamed_1)
__unnamed_1:
        /*0072*/ 	.byte	0x76, 0x6f, 0x69, 0x64, 0x20, 0x63, 0x75, 0x74, 0x6c, 0x61, 0x73, 0x73, 0x3a, 0x3a, 0x67, 0x65
        /* <DEDUP_REMOVED lines=180> */
        /*0bc2*/ 	.byte	0x79, 0x5d, 0x00
.L_0:


//--------------------- .nv.shared._ZN7cutlass13device_kernelINS_4gemm6kernel13GemmUniversalIN4cute5tupleIJiiiiEEENS1_10collective13CollectiveMmaINS1_34MainloopSm90TmaGmmaWarpSpecializedILi6ENS5_IJNS4_1CILi1EEESB_SB_EEENS1_35KernelTmaWarpSpecializedCooperativeEEENS5_IJNSA_ILi256EEENSA_ILi64EEENSA_ILi32EEEEEENS_10bfloat16_tENS5_IJlSB_lEEESJ_SK_NS4_8TiledMMAINS4_8MMA_AtomIJNS4_4SM904GMMA27MMA_64x64x16_F32BF16BF16_SSILNSO_5MajorE0ELSQ_0ELNSO_7ScaleInE1ELSR_1EEEEEENS4_6LayoutINS5_IJNSA_ILi2EEESB_SB_EEENS5_IJSB_NSA_ILi0EEESX_EEEEENS5_IJNS4_10UnderscoreES10_S10_EEEEENS4_13SM90_TMA_LOADENS4_14ComposedLayoutINS4_7SwizzleILi2ELi4ELi3EEENS4_18smem_ptr_flag_bitsILi16EEENSU_INS5_IJNSA_ILi8EEESH_EEENS5_IJSH_SB_EEEEEEEvNS4_8identityES13_S1D_vS1E_EENS_8epilogue10collective6detail29Sm90TmaWarpSpecializedAdapterINS1H_15DefaultEpilogueISJ_SK_SK_NS1G_6thread17LinearCombinationISJ_Li1EffLNS1L_9ScaleType4KindE0ELNS_15FloatRoundStyleE2ESJ_EENS1_15EpilogueDefaultEEEEEvvEEEEvNT_6ParamsE --------------------------
	.section	.nv.shared._ZN7cutlass13device_kernelINS_4gemm6kernel13GemmUniversalIN4cute5tupleIJiiiiEEENS1_10collective13CollectiveMmaINS1_34MainloopSm90TmaGmmaWarpSpecializedILi6ENS5_IJNS4_1CILi1EEESB_SB_EEENS1_35KernelTmaWarpSpecializedCooperativeEEENS5_IJNSA_ILi256EEENSA_ILi64EEENSA_ILi32EEEEEENS_10bfloat16_tENS5_IJlSB_lEEESJ_SK_NS4_8TiledMMAINS4_8MMA_AtomIJNS4_4SM904GMMA27MMA_64x64x16_F32BF16BF16_SSILNSO_5MajorE0ELSQ_0ELNSO_7ScaleInE1ELSR_1EEEEEENS4_6LayoutINS5_IJNSA_ILi2EEESB_SB_EEENS5_IJSB_NSA_ILi0EEESX_EEEEENS5_IJNS4_10UnderscoreES10_S10_EEEEENS4_13SM90_TMA_LOADENS4_14ComposedLayoutINS4_7SwizzleILi2ELi4ELi3EEENS4_18smem_ptr_flag_bitsILi16EEENSU_INS5_IJNSA_ILi8EEESH_EEENS5_IJSH_SB_EEEEEEEvNS4_8identityES13_S1D_vS1E_EENS_8epilogue10collective6detail29Sm90TmaWarpSpecializedAdapterINS1H_15DefaultEpilogueISJ_SK_SK_NS1G_6thread17LinearCombinationISJ_Li1EffLNS1L_9ScaleType4KindE0ELNS_15FloatRoundStyleE2ESJ_EENS1_15EpilogueDefaultEEEEEvvEEEEvNT_6ParamsE,"aw",@nobits
	.sectionflags	@""
	.align	16
	.zero		1024


//--------------------- .nv.shared.reserved.0     --------------------------
	.section	.nv.shared.reserved.0,"aw",@nobits
	.weak		__nv_reservedSMEM_offset_0_alias
	.size		__nv_reservedSMEM_offset_0_alias, 0, 0
	.other		__nv_reservedSMEM_offset_0_alias,@"STO_CUDA_RESERVED_SHARED STV_DEFAULT"
__nv_reservedSMEM_offset_0_alias:
	.zero		0


//--------------------- .nv.global                --------------------------
	.section	.nv.global,"aw",@nobits
.nv.global:
	.type		_ZN40_INTERNAL_03eaf750_4_k_cu_934e9bde_283194cute1_E,@object
	.size		_ZN40_INTERNAL_03eaf750_4_k_cu_934e9bde_283194cute1_E,(_ZN40_INTERNAL_03eaf750_4_k_cu_934e9bde_283194cuda3std3__45__cpo6cbeginE - _ZN40_INTERNAL_03eaf750_4_k_cu_934e9bde_283194cute1_E)
_ZN40_INTERNAL_03eaf750_4_k_cu_934e9bde_283194cute1_E:
	.zero		1
	.type		_ZN40_INTERNAL_03eaf750_4_k_cu_934e9bde_283194cuda3std3__45__cpo6cbeginE,@object
	.size		_ZN40_INTERNAL_03eaf750_4_k_cu_934e9bde_283194cuda3std3__45__cpo6cbeginE,(_ZN40_INTERNAL_03eaf750_4_k_cu_934e9bde_283194cuda3std3__48in_placeE - _ZN40_INTERNAL_03eaf750_4_k_cu_934e9bde_283194cuda3std3__45__cpo6cbeginE)
_ZN40_INTERNAL_03eaf750_4_k_cu_934e9bde_283194cuda3std3__45__cpo6cbeginE:
	.zero		1
	.type		_ZN40_INTERNAL_03eaf750_4_k_cu_934e9bde_283194cuda3std3__48in_placeE,@object
	.size		_ZN40_INTERNAL_03eaf750_4_k_cu_934e9bde_283194cuda3std3__48in_placeE,(_ZN40_INTERNAL_03eaf750_4_k_cu_934e9bde_283194cuda3std6ranges3__45__cpo9iter_moveE - _ZN40_INTERNAL_03eaf750_4_k_cu_934e9bde_283194cuda3std3__48in_placeE)
_ZN40_INTERNAL_03eaf750_4_k_cu_934e9bde_283194cuda3std3__48in_placeE:
	.zero		1
	.type		_ZN40_INTERNAL_03eaf750_4_k_cu_934e9bde_283194cuda3std6ranges3__45__cpo9iter_moveE,@object
	.size		_ZN40_INTERNAL_03eaf750_4_k_cu_934e9bde_283194cuda3std6ranges3__45__cpo9iter_moveE,(_ZN40_INTERNAL_03eaf750_4_k_cu_934e9bde_283194cuda3std3__45__cpo5beginE - _ZN40_INTERNAL_03eaf750_4_k_cu_934e9bde_283194cuda3std6ranges3__45__cpo9iter_moveE)
_ZN40_INTERNAL_03eaf750_4_k_cu_934e9bde_283194cuda3std6ranges3__45__cpo9iter_moveE:
	.zero		1
	.type		_ZN40_INTERNAL_03eaf750_4_k_cu_934e9bde_283194cuda3std3__45__cpo5beginE,@object
	.size		_ZN40_INTERNAL_03eaf750_4_k_cu_934e9bde_283194cuda3std3__45__cpo5beginE,(_ZN40_INTERNAL_03eaf750_4_k_cu_934e9bde_283194cuda3std3__442_GLOBAL__N__03eaf750_4_k_cu_934e9bde_283196ignoreE - _ZN40_INTERNAL_03eaf750_4_k_cu_934e9bde_283194cuda3std3__45__cpo5beginE)
_ZN40_INTERNAL_03eaf750_4_k_cu_934e9bde_283194cuda3std3__45__cpo5beginE:
	.zero		1
	.type		_ZN40_INTERNAL_03eaf750_4_k_cu_934e9bde_283194cuda3std3__442_GLOBAL__N__03eaf750_4_k_cu_934e9bde_283196ignoreE,@object
	.size		_ZN40_INTERNAL_03eaf750_4_k_cu_934e9bde_283194cuda3std3__442_GLOBAL__N__03eaf750_4_k_cu_934e9bde_283196ignoreE,(_ZN40_INTERNAL_03eaf750_4_k_cu_934e9bde_283194cute7productE - _ZN40_INTERNAL_03eaf750_4_k_cu_934e9bde_283194cuda3std3__442_GLOBAL__N__03eaf750_4_k_cu_934e9bde_283196ignoreE)
_ZN40_INTERNAL_03eaf750_4_k_cu_934e9bde_283194cuda3std3__442_GLOBAL__N__03eaf750_4_k_cu_934e9bde_283196ignoreE:
	.zero		1
	.type		_ZN40_INTERNAL_03eaf750_4_k_cu_934e9bde_283194cute7productE,@object
	.size		_ZN40_INTERNAL_03eaf750_4_k_cu_934e9bde_283194cute7productE,(_ZN40_INTERNAL_03eaf750_4_k_cu_934e9bde_283194cuda3std3__45__cpo3endE - _ZN40_INTERNAL_03eaf750_4_k_cu_934e9bde_283194cute7productE)
_ZN40_INTERNAL_03eaf750_4_k_cu_934e9bde_283194cute7productE:
	.zero		1
	.type		_ZN40_INTERNAL_03eaf750_4_k_cu_934e9bde_283194cuda3std3__45__cpo3endE,@object
	.size		_ZN40_INTERNAL_03eaf750_4_k_cu_934e9bde_283194cuda3std3__45__cpo3endE,(_ZN40_INTERNAL_03eaf750_4_k_cu_934e9bde_283194cuda3std3__419piecewise_constructE - _ZN40_INTERNAL_03eaf750_4_k_cu_934e9bde_283194cuda3std3__45__cpo3endE)
_ZN40_INTERNAL_03eaf750_4_k_cu_934e9bde_283194cuda3std3__45__cpo3endE:
	.zero		1
	.type		_ZN40_INTERNAL_03eaf750_4_k_cu_934e9bde_283194cuda3std3__419piecewise_constructE,@object
	.size		_ZN40_INTERNAL_03eaf750_4_k_cu_934e9bde_283194cuda3std3__419piecewise_constructE,(_ZN40_INTERNAL_03eaf750_4_k_cu_934e9bde_283194cuda3std3__45__cpo4cendE - _ZN40_INTERNAL_03eaf750_4_k_cu_934e9bde_283194cuda3std3__419piecewise_constructE)
_ZN40_INTERNAL_03eaf750_4_k_cu_934e9bde_283194cuda3std3__419piecewise_constructE:
	.zero		1
	.type		_ZN40_INTERNAL_03eaf750_4_k_cu_934e9bde_283194cuda3std3__45__cpo4cendE,@object
	.size		_ZN40_INTERNAL_03eaf750_4_k_cu_934e9bde_283194cuda3std3__45__cpo4cendE,(_ZN40_INTERNAL_03eaf750_4_k_cu_934e9bde_283194cuda3std6ranges3__45__cpo4swapE - _ZN40_INTERNAL_03eaf750_4_k_cu_934e9bde_283194cuda3std3__45__cpo4cendE)
_ZN40_INTERNAL_03eaf750_4_k_cu_934e9bde_283194cuda3std3__45__cpo4cendE:
	.zero		1
	.type		_ZN40_INTERNAL_03eaf750_4_k_cu_934e9bde_283194cuda3std6ranges3__45__cpo4swapE,@object
	.size		_ZN40_INTERNAL_03eaf750_4_k_cu_934e9bde_283194cuda3std6ranges3__45__cpo4swapE,(.L_8 - _ZN40_INTERNAL_03eaf750_4_k_cu_934e9bde_283194cuda3std6ranges3__45__cpo4swapE)
_ZN40_INTERNAL_03eaf750_4_k_cu_934e9bde_283194cuda3std6ranges3__45__cpo4swapE:
	.zero		1
.L_8:


//--------------------- .nv.constant0._ZN7cutlass13device_kernelINS_4gemm6kernel13GemmUniversalIN4cute5tupleIJiiiiEEENS1_10collective13CollectiveMmaINS1_34MainloopSm90TmaGmmaWarpSpecializedILi6ENS5_IJNS4_1CILi1EEESB_SB_EEENS1_35KernelTmaWarpSpecializedCooperativeEEENS5_IJNSA_ILi256EEENSA_ILi64EEENSA_ILi32EEEEEENS_10bfloat16_tENS5_IJlSB_lEEESJ_SK_NS4_8TiledMMAINS4_8MMA_AtomIJNS4_4SM904GMMA27MMA_64x64x16_F32BF16BF16_SSILNSO_5MajorE0ELSQ_0ELNSO_7ScaleInE1ELSR_1EEEEEENS4_6LayoutINS5_IJNSA_ILi2EEESB_SB_EEENS5_IJSB_NSA_ILi0EEESX_EEEEENS5_IJNS4_10UnderscoreES10_S10_EEEEENS4_13SM90_TMA_LOADENS4_14ComposedLayoutINS4_7SwizzleILi2ELi4ELi3EEENS4_18smem_ptr_flag_bitsILi16EEENSU_INS5_IJNSA_ILi8EEESH_EEENS5_IJSH_SB_EEEEEEEvNS4_8identityES13_S1D_vS1E_EENS_8epilogue10collective6detail29Sm90TmaWarpSpecializedAdapterINS1H_15DefaultEpilogueISJ_SK_SK_NS1G_6thread17LinearCombinationISJ_Li1EffLNS1L_9ScaleType4KindE0ELNS_15FloatRoundStyleE2ESJ_EENS1_15EpilogueDefaultEEEEEvvEEEEvNT_6ParamsE --------------------------
	.section	.nv.constant0._ZN7cutlass13device_kernelINS_4gemm6kernel13GemmUniversalIN4cute5tupleIJiiiiEEENS1_10collective13CollectiveMmaINS1_34MainloopSm90TmaGmmaWarpSpecializedILi6ENS5_IJNS4_1CILi1EEESB_SB_EEENS1_35KernelTmaWarpSpecializedCooperativeEEENS5_IJNSA_ILi256EEENSA_ILi64EEENSA_ILi32EEEEEENS_10bfloat16_tENS5_IJlSB_lEEESJ_SK_NS4_8TiledMMAINS4_8MMA_AtomIJNS4_4SM904GMMA27MMA_64x64x16_F32BF16BF16_SSILNSO_5MajorE0ELSQ_0ELNSO_7ScaleInE1ELSR_1EEEEEENS4_6LayoutINS5_IJNSA_ILi2EEESB_SB_EEENS5_IJSB_NSA_ILi0EEESX_EEEEENS5_IJNS4_10UnderscoreES10_S10_EEEEENS4_13SM90_TMA_LOADENS4_14ComposedLayoutINS4_7SwizzleILi2ELi4ELi3EEENS4_18smem_ptr_flag_bitsILi16EEENSU_INS5_IJNSA_ILi8EEESH_EEENS5_IJSH_SB_EEEEEEEvNS4_8identityES13_S1D_vS1E_EENS_8epilogue10collective6detail29Sm90TmaWarpSpecializedAdapterINS1H_15DefaultEpilogueISJ_SK_SK_NS1G_6thread17LinearCombinationISJ_Li1EffLNS1L_9ScaleType4KindE0ELNS_15FloatRoundStyleE2ESJ_EENS1_15EpilogueDefaultEEEEEvvEEEEvNT_6ParamsE,"a",@progbits
	.sectionflags	@""
	.align	4
.nv.constant0._ZN7cutlass13device_kernelINS_4gemm6kernel13GemmUniversalIN4cute5tupleIJiiiiEEENS1_10collective13CollectiveMmaINS1_34MainloopSm90TmaGmmaWarpSpecializedILi6ENS5_IJNS4_1CILi1EEESB_SB_EEENS1_35KernelTmaWarpSpecializedCooperativeEEENS5_IJNSA_ILi256EEENSA_ILi64EEENSA_ILi32EEEEEENS_10bfloat16_tENS5_IJlSB_lEEESJ_SK_NS4_8TiledMMAINS4_8MMA_AtomIJNS4_4SM904GMMA27MMA_64x64x16_F32BF16BF16_SSILNSO_5MajorE0ELSQ_0ELNSO_7ScaleInE1ELSR_1EEEEEENS4_6LayoutINS5_IJNSA_ILi2EEESB_SB_EEENS5_IJSB_NSA_ILi0EEESX_EEEEENS5_IJNS4_10UnderscoreES10_S10_EEEEENS4_13SM90_TMA_LOADENS4_14ComposedLayoutINS4_7SwizzleILi2ELi4ELi3EEENS4_18smem_ptr_flag_bitsILi16EEENSU_INS5_IJNSA_ILi8EEESH_EEENS5_IJSH_SB_EEEEEEEvNS4_8identityES13_S1D_vS1E_EENS_8epilogue10collective6detail29Sm90TmaWarpSpecializedAdapterINS1H_15DefaultEpilogueISJ_SK_SK_NS1G_6thread17LinearCombinationISJ_Li1EffLNS1L_9ScaleType4KindE0ELNS_15FloatRoundStyleE2ESJ_EENS1_15EpilogueDefaultEEEEEvvEEEEvNT_6ParamsE:
	.zero		1664


//--------------------- SYMBOLS --------------------------

	.type		.nv.reservedSmem.offset0,@object
	.size		.nv.reservedSmem.offset0,0x4
	.type		__assertfail,@function
